//
// Generated by NVIDIA NVVM Compiler
//
// Compiler Build ID: CL-36424714
// Cuda compilation tools, release 13.0, V13.0.88
// Based on NVVM 20.0.0
//

.version 9.0
.target sm_100
.address_size 64

	// .globl	_Z6kernelPfPiS0_S_S0_S0_S0_iiiifff

.visible .entry _Z6kernelPfPiS0_S_S0_S0_S0_iiiifff(
	.param .u64 .ptr .align 1 _Z6kernelPfPiS0_S_S0_S0_S0_iiiifff_param_0,
	.param .u64 .ptr .align 1 _Z6kernelPfPiS0_S_S0_S0_S0_iiiifff_param_1,
	.param .u64 .ptr .align 1 _Z6kernelPfPiS0_S_S0_S0_S0_iiiifff_param_2,
	.param .u64 .ptr .align 1 _Z6kernelPfPiS0_S_S0_S0_S0_iiiifff_param_3,
	.param .u64 .ptr .align 1 _Z6kernelPfPiS0_S_S0_S0_S0_iiiifff_param_4,
	.param .u64 .ptr .align 1 _Z6kernelPfPiS0_S_S0_S0_S0_iiiifff_param_5,
	.param .u64 .ptr .align 1 _Z6kernelPfPiS0_S_S0_S0_S0_iiiifff_param_6,
	.param .u32 _Z6kernelPfPiS0_S_S0_S0_S0_iiiifff_param_7,
	.param .u32 _Z6kernelPfPiS0_S_S0_S0_S0_iiiifff_param_8,
	.param .u32 _Z6kernelPfPiS0_S_S0_S0_S0_iiiifff_param_9,
	.param .u32 _Z6kernelPfPiS0_S_S0_S0_S0_iiiifff_param_10,
	.param .f32 _Z6kernelPfPiS0_S_S0_S0_S0_iiiifff_param_11,
	.param .f32 _Z6kernelPfPiS0_S_S0_S0_S0_iiiifff_param_12,
	.param .f32 _Z6kernelPfPiS0_S_S0_S0_S0_iiiifff_param_13
)
{
	.local .align 4 .b8 	__local_depot0[12];
	.reg .b64 	%SP;
	.reg .b64 	%SPL;
	.reg .pred 	%p<403>;
	.reg .b32 	%r<355>;
	.reg .b32 	%f<591>;
	.reg .b64 	%rd<63>;

	mov.u64 	%SPL, __local_depot0;
	ld.param.u64 	%rd23, [_Z6kernelPfPiS0_S_S0_S0_S0_iiiifff_param_0];
	ld.param.u64 	%rd24, [_Z6kernelPfPiS0_S_S0_S0_S0_iiiifff_param_3];
	ld.param.u64 	%rd25, [_Z6kernelPfPiS0_S_S0_S0_S0_iiiifff_param_4];
	ld.param.u64 	%rd26, [_Z6kernelPfPiS0_S_S0_S0_S0_iiiifff_param_5];
	ld.param.u64 	%rd27, [_Z6kernelPfPiS0_S_S0_S0_S0_iiiifff_param_6];
	ld.param.u32 	%r158, [_Z6kernelPfPiS0_S_S0_S0_S0_iiiifff_param_7];
	ld.param.u32 	%r159, [_Z6kernelPfPiS0_S_S0_S0_S0_iiiifff_param_8];
	ld.param.u32 	%r161, [_Z6kernelPfPiS0_S_S0_S0_S0_iiiifff_param_10];
	ld.param.f32 	%f248, [_Z6kernelPfPiS0_S_S0_S0_S0_iiiifff_param_11];
	ld.param.f32 	%f249, [_Z6kernelPfPiS0_S_S0_S0_S0_iiiifff_param_12];
	cvta.to.global.u64 	%rd1, %rd24;
	cvta.to.global.u64 	%rd2, %rd27;
	cvta.to.global.u64 	%rd3, %rd25;
	cvta.to.global.u64 	%rd4, %rd26;
	cvta.to.global.u64 	%rd5, %rd23;
	add.u64 	%rd6, %SPL, 0;
	mov.b32 	%r162, 0;
	st.local.u32 	[%rd6], %r162;
	mov.b32 	%r163, 45;
	st.local.u32 	[%rd6+4], %r163;
	mov.b32 	%r164, -45;
	st.local.u32 	[%rd6+8], %r164;
	mov.u32 	%r165, %ntid.x;
	mov.u32 	%r166, %ctaid.x;
	mov.u32 	%r167, %tid.x;
	mad.lo.s32 	%r1, %r165, %r166, %r167;
	mul.lo.s32 	%r168, %r159, %r158;
	setp.ge.s32 	%p1, %r1, %r168;
	@%p1 bra 	$L__BB0_278;
	ld.param.u32 	%r317, [_Z6kernelPfPiS0_S_S0_S0_S0_iiiifff_param_9];
	div.s32 	%r2, %r1, %r159;
	mul.lo.s32 	%r169, %r2, %r159;
	sub.s32 	%r3, %r1, %r169;
	mul.lo.s32 	%r4, %r1, 3;
	setp.gt.s32 	%p2, %r317, 0;
	mul.lo.s32 	%r170, %r317, %r161;
	mul.lo.s32 	%r171, %r170, 3;
	cvt.rn.f32.s32 	%f1, %r171;
	@%p2 bra 	$L__BB0_6;
	mov.f32 	%f251, 0f00000000;
	div.rn.f32 	%f2, %f251, %f1;
	mov.b32 	%r344, 0;
	sqrt.rn.f32 	%f247, %f2;
$L__BB0_3:
	add.s32 	%r173, %r344, %r4;
	mul.wide.s32 	%rd29, %r173, 4;
	add.s64 	%rd16, %rd5, %rd29;
	mov.b32 	%r174, -1082130432;
	st.global.u32 	[%rd16], %r174;
	setp.eq.s32 	%p3, %r344, 1;
	@%p3 bra 	$L__BB0_193;
	setp.ne.s32 	%p4, %r344, 0;
	@%p4 bra 	$L__BB0_194;
	ld.global.u32 	%r345, [%rd3];
	ld.global.u32 	%r346, [%rd3+4];
	ld.global.u32 	%r347, [%rd3+8];
	ld.global.u32 	%r348, [%rd3+12];
	bra.uni 	$L__BB0_195;
$L__BB0_6:
	setp.lt.s32 	%p129, %r161, 1;
	@%p129 bra 	$L__BB0_104;
	mov.b32 	%r319, 0;
$L__BB0_8:
	mul.wide.u32 	%rd39, %r319, 4;
	add.s64 	%rd40, %rd6, %rd39;
	ld.local.u32 	%r6, [%rd40];
	add.s32 	%r257, %r319, %r4;
	mul.wide.s32 	%rd41, %r257, 4;
	add.s64 	%rd42, %rd5, %rd41;
	mov.b32 	%r258, -1082130432;
	st.global.u32 	[%rd42], %r258;
	setp.eq.s32 	%p256, %r319, 0;
	@%p256 bra 	$L__BB0_11;
	setp.ne.s32 	%p257, %r319, 1;
	@%p257 bra 	$L__BB0_12;
	ld.global.u32 	%r320, [%rd4];
	ld.global.u32 	%r321, [%rd4+4];
	ld.global.u32 	%r322, [%rd4+8];
	ld.global.u32 	%r323, [%rd4+12];
	bra.uni 	$L__BB0_13;
$L__BB0_11:
	ld.global.u32 	%r320, [%rd3];
	ld.global.u32 	%r321, [%rd3+4];
	ld.global.u32 	%r322, [%rd3+8];
	ld.global.u32 	%r323, [%rd3+12];
	bra.uni 	$L__BB0_13;
$L__BB0_12:
	ld.global.u32 	%r320, [%rd2];
	ld.global.u32 	%r321, [%rd2+4];
	ld.global.u32 	%r322, [%rd2+8];
	ld.global.u32 	%r323, [%rd2+12];
$L__BB0_13:
	add.s32 	%r23, %r320, %r3;
	add.s32 	%r24, %r321, %r3;
	add.s32 	%r324, %r322, %r2;
	add.s32 	%r26, %r323, %r2;
	setp.lt.s32 	%p258, %r23, 0;
	setp.ge.s32 	%p259, %r23, %r159;
	or.pred  	%p260, %p258, %p259;
	setp.lt.s32 	%p261, %r324, 0;
	setp.ge.s32 	%p262, %r324, %r158;
	or.pred  	%p263, %p261, %p262;
	or.pred  	%p264, %p260, %p263;
	mov.f32 	%f475, 0f7F7FFFFF;
	@%p264 bra 	$L__BB0_17;
	setp.lt.s32 	%p265, %r24, 0;
	setp.ge.s32 	%p266, %r24, %r159;
	or.pred  	%p267, %p265, %p266;
	setp.lt.s32 	%p268, %r26, 0;
	setp.ge.s32 	%p269, %r26, %r158;
	or.pred  	%p270, %p268, %p269;
	or.pred  	%p271, %p267, %p270;
	@%p271 bra 	$L__BB0_17;
	setp.lt.s32 	%p272, %r323, %r322;
	setp.lt.s32 	%p273, %r321, %r320;
	or.pred  	%p274, %p272, %p273;
	mov.f32 	%f458, 0f00000000;
	@%p274 bra 	$L__BB0_16;
	bra.uni 	$L__BB0_29;
$L__BB0_16:
	ld.param.f32 	%f449, [_Z6kernelPfPiS0_S_S0_S0_S0_iiiifff_param_13];
	sub.s32 	%r281, %r321, %r320;
	sub.s32 	%r282, %r323, %r322;
	mad.lo.s32 	%r283, %r281, %r282, %r281;
	add.s32 	%r284, %r282, %r283;
	add.s32 	%r285, %r284, 1;
	cvt.rn.f32.s32 	%f374, %r285;
	div.rn.f32 	%f375, %f458, %f374;
	sub.f32 	%f376, %f375, %f449;
	abs.f32 	%f475, %f376;
$L__BB0_17:
	setp.gtu.f32 	%p379, %f475, %f249;
	@%p379 bra 	$L__BB0_28;
	setp.eq.s32 	%p380, %r6, 45;
	selp.f32 	%f378, 0f3F3504F3, 0fBF3504F3, %p380;
	setp.eq.s32 	%p381, %r6, 0;
	selp.f32 	%f43, 0f00000000, %f378, %p381;
	selp.f32 	%f44, 0f3F800000, 0f3F3504F3, %p381;
	mov.f32 	%f505, 0f00000000;
	mov.u32 	%r331, %r2;
$L__BB0_19:
	mov.u32 	%r332, %r3;
$L__BB0_20:
	sub.s32 	%r67, %r332, %r3;
	cvt.rn.f32.s32 	%f380, %r67;
	mul.f32 	%f381, %f44, %f380;
	sub.s32 	%r286, %r331, %r2;
	cvt.rn.f32.s32 	%f382, %r286;
	mul.f32 	%f383, %f43, %f382;
	sub.f32 	%f384, %f381, %f383;
	mul.f32 	%f385, %f43, %f380;
	fma.rn.f32 	%f386, %f44, %f382, %f385;
	cvt.rn.f32.s32 	%f387, %r3;
	add.f32 	%f90, %f384, %f387;
	cvt.rn.f32.s32 	%f388, %r2;
	add.f32 	%f91, %f386, %f388;
	cvt.rmi.f32.f32 	%f389, %f90;
	cvt.rzi.s32.f32 	%r68, %f389;
	cvt.rmi.f32.f32 	%f390, %f91;
	cvt.rzi.s32.f32 	%r69, %f390;
	add.f32 	%f391, %f91, 0f3F800000;
	cvt.rmi.f32.f32 	%f392, %f391;
	cvt.rzi.s32.f32 	%r70, %f392;
	add.f32 	%f393, %f90, 0f3F800000;
	cvt.rmi.f32.f32 	%f394, %f393;
	cvt.rzi.s32.f32 	%r71, %f394;
	setp.lt.s32 	%p382, %r68, 0;
	setp.ge.s32 	%p383, %r68, %r159;
	or.pred  	%p384, %p382, %p383;
	setp.lt.s32 	%p385, %r69, 0;
	setp.ge.s32 	%p386, %r69, %r158;
	or.pred  	%p387, %p385, %p386;
	or.pred  	%p389, %p384, %p387;
	mov.f32 	%f508, 0fBF800000;
	@%p389 bra 	$L__BB0_22;
	setp.lt.s32 	%p390, %r71, 0;
	setp.ge.s32 	%p391, %r71, %r159;
	or.pred  	%p392, %p390, %p391;
	setp.lt.s32 	%p393, %r70, 0;
	setp.ge.s32 	%p394, %r70, %r158;
	or.pred  	%p395, %p393, %p394;
	or.pred  	%p396, %p392, %p395;
	not.pred 	%p397, %p396;
	@%p397 bra 	$L__BB0_279;
$L__BB0_22:
	setp.eq.f32 	%p398, %f508, 0fBF800000;
	mov.f32 	%f476, 0f7F7FFFFF;
	@%p398 bra 	$L__BB0_26;
	ld.param.u64 	%rd62, [_Z6kernelPfPiS0_S_S0_S0_S0_iiiifff_param_2];
	sub.s32 	%r308, %r331, %r2;
	mad.lo.s32 	%r309, %r308, %r161, %r67;
	mul.lo.s32 	%r310, %r309, 3;
	cvta.to.global.u64 	%rd56, %rd62;
	mul.wide.s32 	%rd57, %r310, 4;
	add.s64 	%rd58, %rd56, %rd57;
	ld.global.u32 	%r311, [%rd58];
	cvt.rn.f32.s32 	%f438, %r311;
	sub.f32 	%f439, %f508, %f438;
	fma.rn.f32 	%f440, %f439, %f439, %f505;
	ld.global.u32 	%r312, [%rd58+4];
	cvt.rn.f32.s32 	%f441, %r312;
	sub.f32 	%f442, %f93, %f441;
	fma.rn.f32 	%f443, %f442, %f442, %f440;
	ld.global.u32 	%r313, [%rd58+8];
	cvt.rn.f32.s32 	%f444, %r313;
	sub.f32 	%f445, %f92, %f444;
	fma.rn.f32 	%f505, %f445, %f445, %f443;
	add.s32 	%r332, %r332, 1;
	add.s32 	%r314, %r3, %r161;
	setp.lt.s32 	%p399, %r332, %r314;
	@%p399 bra 	$L__BB0_20;
	ld.param.u32 	%r318, [_Z6kernelPfPiS0_S_S0_S0_S0_iiiifff_param_9];
	add.s32 	%r331, %r331, 1;
	add.s32 	%r315, %r2, %r318;
	setp.lt.s32 	%p400, %r331, %r315;
	@%p400 bra 	$L__BB0_19;
	div.rn.f32 	%f446, %f505, %f1;
	sqrt.rn.f32 	%f476, %f446;
$L__BB0_26:
	setp.gtu.f32 	%p401, %f476, %f248;
	@%p401 bra 	$L__BB0_28;
	add.s32 	%r316, %r319, %r4;
	mul.wide.s32 	%rd59, %r316, 4;
	add.s64 	%rd60, %rd5, %rd59;
	st.global.f32 	[%rd60], %f476;
$L__BB0_28:
	add.s32 	%r319, %r319, 1;
	setp.eq.s32 	%p402, %r319, 3;
	@%p402 bra 	$L__BB0_278;
	bra.uni 	$L__BB0_8;
$L__BB0_29:
	max.u32 	%r260, %r23, %r24;
	max.u32 	%r59, %r324, %r26;
	sub.s32 	%r60, %r260, %r23;
	add.s32 	%r262, %r60, 1;
	and.b32  	%r61, %r262, 15;
	and.b32  	%r62, %r262, 7;
	and.b32  	%r63, %r262, 3;
	and.b32  	%r263, %r262, -16;
	neg.s32 	%r64, %r263;
	mov.f32 	%f458, 0f00000000;
$L__BB0_30:
	mov.u32 	%r27, %r324;
	setp.lt.u32 	%p275, %r60, 15;
	mul.lo.s32 	%r28, %r27, %r159;
	mov.u32 	%r329, %r23;
	@%p275 bra 	$L__BB0_65;
	add.s32 	%r326, %r23, %r28;
	mov.u32 	%r325, %r64;
	mov.u32 	%r327, %r23;
$L__BB0_32:
	.pragma "nounroll";
	setp.ge.s32 	%p276, %r27, %r158;
	setp.ge.s32 	%p277, %r327, %r159;
	or.pred  	%p278, %p276, %p277;
	mul.wide.s32 	%rd43, %r326, 4;
	add.s64 	%rd7, %rd1, %rd43;
	@%p278 bra 	$L__BB0_34;
	ld.global.f32 	%f341, [%rd7];
	add.f32 	%f458, %f458, %f341;
$L__BB0_34:
	add.s32 	%r33, %r327, 1;
	setp.ge.s32 	%p280, %r33, %r159;
	or.pred  	%p281, %p276, %p280;
	@%p281 bra 	$L__BB0_36;
	ld.global.f32 	%f342, [%rd7+4];
	add.f32 	%f458, %f458, %f342;
$L__BB0_36:
	add.s32 	%r34, %r33, 1;
	setp.ge.s32 	%p283, %r34, %r159;
	or.pred  	%p284, %p276, %p283;
	@%p284 bra 	$L__BB0_38;
	ld.global.f32 	%f343, [%rd7+8];
	add.f32 	%f458, %f458, %f343;
$L__BB0_38:
	add.s32 	%r35, %r34, 1;
	setp.ge.s32 	%p286, %r35, %r159;
	or.pred  	%p287, %p276, %p286;
	@%p287 bra 	$L__BB0_40;
	ld.global.f32 	%f344, [%rd7+12];
	add.f32 	%f458, %f458, %f344;
$L__BB0_40:
	add.s32 	%r36, %r35, 1;
	setp.ge.s32 	%p289, %r36, %r159;
	or.pred  	%p290, %p276, %p289;
	@%p290 bra 	$L__BB0_42;
	ld.global.f32 	%f345, [%rd7+16];
	add.f32 	%f458, %f458, %f345;
$L__BB0_42:
	add.s32 	%r37, %r36, 1;
	setp.ge.s32 	%p292, %r37, %r159;
	or.pred  	%p293, %p276, %p292;
	@%p293 bra 	$L__BB0_44;
	ld.global.f32 	%f346, [%rd7+20];
	add.f32 	%f458, %f458, %f346;
$L__BB0_44:
	add.s32 	%r38, %r37, 1;
	setp.ge.s32 	%p295, %r38, %r159;
	or.pred  	%p296, %p276, %p295;
	@%p296 bra 	$L__BB0_46;
	ld.global.f32 	%f347, [%rd7+24];
	add.f32 	%f458, %f458, %f347;
$L__BB0_46:
	add.s32 	%r39, %r38, 1;
	setp.ge.s32 	%p298, %r39, %r159;
	or.pred  	%p299, %p276, %p298;
	@%p299 bra 	$L__BB0_48;
	ld.global.f32 	%f348, [%rd7+28];
	add.f32 	%f458, %f458, %f348;
$L__BB0_48:
	add.s32 	%r40, %r39, 1;
	setp.ge.s32 	%p301, %r40, %r159;
	or.pred  	%p302, %p276, %p301;
	@%p302 bra 	$L__BB0_50;
	ld.global.f32 	%f349, [%rd7+32];
	add.f32 	%f458, %f458, %f349;
$L__BB0_50:
	add.s32 	%r41, %r40, 1;
	setp.ge.s32 	%p304, %r41, %r159;
	or.pred  	%p305, %p276, %p304;
	@%p305 bra 	$L__BB0_52;
	ld.global.f32 	%f350, [%rd7+36];
	add.f32 	%f458, %f458, %f350;
$L__BB0_52:
	add.s32 	%r42, %r41, 1;
	setp.ge.s32 	%p307, %r42, %r159;
	or.pred  	%p308, %p276, %p307;
	@%p308 bra 	$L__BB0_54;
	ld.global.f32 	%f351, [%rd7+40];
	add.f32 	%f458, %f458, %f351;
$L__BB0_54:
	add.s32 	%r43, %r42, 1;
	setp.ge.s32 	%p310, %r43, %r159;
	or.pred  	%p311, %p276, %p310;
	@%p311 bra 	$L__BB0_56;
	ld.global.f32 	%f352, [%rd7+44];
	add.f32 	%f458, %f458, %f352;
$L__BB0_56:
	add.s32 	%r44, %r43, 1;
	setp.ge.s32 	%p313, %r44, %r159;
	or.pred  	%p314, %p276, %p313;
	@%p314 bra 	$L__BB0_58;
	ld.global.f32 	%f353, [%rd7+48];
	add.f32 	%f458, %f458, %f353;
$L__BB0_58:
	add.s32 	%r45, %r44, 1;
	setp.ge.s32 	%p316, %r45, %r159;
	or.pred  	%p317, %p276, %p316;
	@%p317 bra 	$L__BB0_60;
	ld.global.f32 	%f354, [%rd7+52];
	add.f32 	%f458, %f458, %f354;
$L__BB0_60:
	add.s32 	%r46, %r45, 1;
	setp.ge.s32 	%p319, %r46, %r159;
	or.pred  	%p320, %p276, %p319;
	@%p320 bra 	$L__BB0_62;
	ld.global.f32 	%f355, [%rd7+56];
	add.f32 	%f458, %f458, %f355;
$L__BB0_62:
	add.s32 	%r47, %r46, 1;
	setp.ge.s32 	%p322, %r47, %r159;
	or.pred  	%p323, %p276, %p322;
	@%p323 bra 	$L__BB0_64;
	ld.global.f32 	%f356, [%rd7+60];
	add.f32 	%f458, %f458, %f356;
$L__BB0_64:
	add.s32 	%r329, %r327, 16;
	add.s32 	%r326, %r326, 16;
	add.s32 	%r325, %r325, 16;
	setp.eq.s32 	%p324, %r325, 0;
	add.s32 	%r327, %r47, 1;
	@%p324 bra 	$L__BB0_65;
	bra.uni 	$L__BB0_32;
$L__BB0_65:
	setp.eq.s32 	%p325, %r61, 0;
	@%p325 bra 	$L__BB0_103;
	add.s32 	%r264, %r61, -1;
	setp.lt.u32 	%p326, %r264, 7;
	@%p326 bra 	$L__BB0_84;
	setp.ge.s32 	%p327, %r27, %r158;
	setp.ge.s32 	%p328, %r329, %r159;
	or.pred  	%p329, %p327, %p328;
	add.s32 	%r265, %r329, %r28;
	mul.wide.s32 	%rd44, %r265, 4;
	add.s64 	%rd8, %rd1, %rd44;
	@%p329 bra 	$L__BB0_69;
	ld.global.f32 	%f358, [%rd8];
	add.f32 	%f458, %f458, %f358;
$L__BB0_69:
	add.s32 	%r266, %r329, 1;
	setp.ge.s32 	%p331, %r266, %r159;
	or.pred  	%p332, %p327, %p331;
	@%p332 bra 	$L__BB0_71;
	ld.global.f32 	%f359, [%rd8+4];
	add.f32 	%f458, %f458, %f359;
$L__BB0_71:
	add.s32 	%r267, %r329, 2;
	setp.ge.s32 	%p334, %r267, %r159;
	or.pred  	%p335, %p327, %p334;
	@%p335 bra 	$L__BB0_73;
	ld.global.f32 	%f360, [%rd8+8];
	add.f32 	%f458, %f458, %f360;
$L__BB0_73:
	add.s32 	%r268, %r329, 3;
	setp.ge.s32 	%p337, %r268, %r159;
	or.pred  	%p338, %p327, %p337;
	@%p338 bra 	$L__BB0_75;
	ld.global.f32 	%f361, [%rd8+12];
	add.f32 	%f458, %f458, %f361;
$L__BB0_75:
	add.s32 	%r269, %r329, 4;
	setp.ge.s32 	%p340, %r269, %r159;
	or.pred  	%p341, %p327, %p340;
	@%p341 bra 	$L__BB0_77;
	ld.global.f32 	%f362, [%rd8+16];
	add.f32 	%f458, %f458, %f362;
$L__BB0_77:
	add.s32 	%r270, %r329, 5;
	setp.ge.s32 	%p343, %r270, %r159;
	or.pred  	%p344, %p327, %p343;
	@%p344 bra 	$L__BB0_79;
	ld.global.f32 	%f363, [%rd8+20];
	add.f32 	%f458, %f458, %f363;
$L__BB0_79:
	add.s32 	%r271, %r329, 6;
	setp.ge.s32 	%p346, %r271, %r159;
	or.pred  	%p347, %p327, %p346;
	@%p347 bra 	$L__BB0_81;
	ld.global.f32 	%f364, [%rd8+24];
	add.f32 	%f458, %f458, %f364;
$L__BB0_81:
	add.s32 	%r272, %r329, 7;
	setp.ge.s32 	%p349, %r272, %r159;
	or.pred  	%p350, %p327, %p349;
	@%p350 bra 	$L__BB0_83;
	ld.global.f32 	%f365, [%rd8+28];
	add.f32 	%f458, %f458, %f365;
$L__BB0_83:
	add.s32 	%r329, %r329, 8;
$L__BB0_84:
	setp.eq.s32 	%p351, %r62, 0;
	@%p351 bra 	$L__BB0_103;
	add.s32 	%r273, %r62, -1;
	setp.lt.u32 	%p352, %r273, 3;
	@%p352 bra 	$L__BB0_95;
	setp.ge.s32 	%p353, %r27, %r158;
	setp.ge.s32 	%p354, %r329, %r159;
	or.pred  	%p355, %p353, %p354;
	add.s32 	%r274, %r329, %r28;
	mul.wide.s32 	%rd45, %r274, 4;
	add.s64 	%rd9, %rd1, %rd45;
	@%p355 bra 	$L__BB0_88;
	ld.global.f32 	%f367, [%rd9];
	add.f32 	%f458, %f458, %f367;
$L__BB0_88:
	add.s32 	%r275, %r329, 1;
	setp.ge.s32 	%p357, %r275, %r159;
	or.pred  	%p358, %p353, %p357;
	@%p358 bra 	$L__BB0_90;
	ld.global.f32 	%f368, [%rd9+4];
	add.f32 	%f458, %f458, %f368;
$L__BB0_90:
	add.s32 	%r276, %r329, 2;
	setp.ge.s32 	%p360, %r276, %r159;
	or.pred  	%p361, %p353, %p360;
	@%p361 bra 	$L__BB0_92;
	ld.global.f32 	%f369, [%rd9+8];
	add.f32 	%f458, %f458, %f369;
$L__BB0_92:
	add.s32 	%r277, %r329, 3;
	setp.ge.s32 	%p363, %r277, %r159;
	or.pred  	%p364, %p353, %p363;
	@%p364 bra 	$L__BB0_94;
	ld.global.f32 	%f370, [%rd9+12];
	add.f32 	%f458, %f458, %f370;
$L__BB0_94:
	add.s32 	%r329, %r329, 4;
$L__BB0_95:
	setp.eq.s32 	%p365, %r63, 0;
	@%p365 bra 	$L__BB0_103;
	setp.ge.s32 	%p366, %r27, %r158;
	setp.ge.s32 	%p367, %r329, %r159;
	or.pred  	%p368, %p366, %p367;
	add.s32 	%r278, %r329, %r28;
	mul.wide.s32 	%rd46, %r278, 4;
	add.s64 	%rd10, %rd1, %rd46;
	@%p368 bra 	$L__BB0_98;
	ld.global.f32 	%f371, [%rd10];
	add.f32 	%f458, %f458, %f371;
$L__BB0_98:
	setp.eq.s32 	%p369, %r63, 1;
	@%p369 bra 	$L__BB0_103;
	add.s32 	%r279, %r329, 1;
	setp.ge.s32 	%p371, %r279, %r159;
	or.pred  	%p372, %p366, %p371;
	@%p372 bra 	$L__BB0_101;
	ld.global.f32 	%f372, [%rd10+4];
	add.f32 	%f458, %f458, %f372;
$L__BB0_101:
	setp.eq.s32 	%p373, %r63, 2;
	add.s32 	%r280, %r329, 2;
	setp.ge.s32 	%p375, %r280, %r159;
	or.pred  	%p376, %p366, %p375;
	or.pred  	%p377, %p373, %p376;
	@%p377 bra 	$L__BB0_103;
	ld.global.f32 	%f373, [%rd10+8];
	add.f32 	%f458, %f458, %f373;
$L__BB0_103:
	add.s32 	%r324, %r27, 1;
	setp.eq.s32 	%p378, %r27, %r59;
	@%p378 bra 	$L__BB0_16;
	bra.uni 	$L__BB0_30;
$L__BB0_104:
	mov.f32 	%f293, 0f00000000;
	div.rn.f32 	%f3, %f293, %f1;
	mov.b32 	%r333, 0;
	sqrt.rn.f32 	%f137, %f3;
$L__BB0_105:
	add.s32 	%r215, %r333, %r4;
	mul.wide.s32 	%rd34, %r215, 4;
	add.s64 	%rd11, %rd5, %rd34;
	mov.b32 	%r216, -1082130432;
	st.global.u32 	[%rd11], %r216;
	setp.eq.s32 	%p130, %r333, 0;
	@%p130 bra 	$L__BB0_108;
	setp.ne.s32 	%p131, %r333, 1;
	@%p131 bra 	$L__BB0_109;
	ld.global.u32 	%r334, [%rd4];
	ld.global.u32 	%r335, [%rd4+4];
	ld.global.u32 	%r336, [%rd4+8];
	ld.global.u32 	%r337, [%rd4+12];
	bra.uni 	$L__BB0_110;
$L__BB0_108:
	ld.global.u32 	%r334, [%rd3];
	ld.global.u32 	%r335, [%rd3+4];
	ld.global.u32 	%r336, [%rd3+8];
	ld.global.u32 	%r337, [%rd3+12];
	bra.uni 	$L__BB0_110;
$L__BB0_109:
	ld.global.u32 	%r334, [%rd2];
	ld.global.u32 	%r335, [%rd2+4];
	ld.global.u32 	%r336, [%rd2+8];
	ld.global.u32 	%r337, [%rd2+12];
$L__BB0_110:
	add.s32 	%r91, %r334, %r3;
	add.s32 	%r92, %r335, %r3;
	add.s32 	%r338, %r336, %r2;
	add.s32 	%r94, %r337, %r2;
	setp.lt.s32 	%p132, %r91, 0;
	setp.ge.s32 	%p133, %r91, %r159;
	or.pred  	%p134, %p132, %p133;
	setp.lt.s32 	%p135, %r338, 0;
	setp.ge.s32 	%p136, %r338, %r158;
	or.pred  	%p137, %p135, %p136;
	or.pred  	%p138, %p134, %p137;
	mov.f32 	%f528, 0f7F7FFFFF;
	@%p138 bra 	$L__BB0_114;
	setp.lt.s32 	%p139, %r92, 0;
	setp.ge.s32 	%p140, %r92, %r159;
	or.pred  	%p141, %p139, %p140;
	setp.lt.s32 	%p142, %r94, 0;
	setp.ge.s32 	%p143, %r94, %r158;
	or.pred  	%p144, %p142, %p143;
	or.pred  	%p145, %p141, %p144;
	@%p145 bra 	$L__BB0_114;
	setp.lt.s32 	%p146, %r337, %r336;
	setp.lt.s32 	%p147, %r335, %r334;
	or.pred  	%p148, %p146, %p147;
	mov.f32 	%f511, 0f00000000;
	@%p148 bra 	$L__BB0_113;
	bra.uni 	$L__BB0_118;
$L__BB0_113:
	ld.param.f32 	%f448, [_Z6kernelPfPiS0_S_S0_S0_S0_iiiifff_param_13];
	sub.s32 	%r251, %r335, %r334;
	sub.s32 	%r252, %r337, %r336;
	mad.lo.s32 	%r253, %r251, %r252, %r251;
	add.s32 	%r254, %r252, %r253;
	add.s32 	%r255, %r254, 1;
	cvt.rn.f32.s32 	%f332, %r255;
	div.rn.f32 	%f333, %f511, %f332;
	sub.f32 	%f334, %f333, %f448;
	abs.f32 	%f528, %f334;
$L__BB0_114:
	setp.gtu.f32 	%p253, %f528, %f249;
	@%p253 bra 	$L__BB0_117;
	setp.gtu.f32 	%p254, %f137, %f248;
	@%p254 bra 	$L__BB0_117;
	st.global.f32 	[%rd11], %f137;
$L__BB0_117:
	add.s32 	%r333, %r333, 1;
	setp.eq.s32 	%p255, %r333, 3;
	@%p255 bra 	$L__BB0_278;
	bra.uni 	$L__BB0_105;
$L__BB0_118:
	max.u32 	%r217, %r91, %r92;
	max.u32 	%r108, %r338, %r94;
	sub.s32 	%r109, %r217, %r91;
	add.s32 	%r218, %r109, 1;
	and.b32  	%r110, %r218, 15;
	add.s32 	%r111, %r110, -1;
	and.b32  	%r112, %r218, 7;
	add.s32 	%r113, %r112, -1;
	and.b32  	%r114, %r218, -16;
	and.b32  	%r115, %r218, 3;
	mov.f32 	%f511, 0f00000000;
$L__BB0_119:
	mov.u32 	%r95, %r338;
	setp.lt.u32 	%p149, %r109, 15;
	mul.lo.s32 	%r96, %r95, %r159;
	mov.u32 	%r341, %r91;
	@%p149 bra 	$L__BB0_154;
	mov.b32 	%r340, 0;
	mov.u32 	%r341, %r91;
$L__BB0_121:
	.pragma "nounroll";
	setp.ge.s32 	%p150, %r95, %r158;
	setp.ge.s32 	%p151, %r341, %r159;
	or.pred  	%p152, %p150, %p151;
	add.s32 	%r220, %r341, %r96;
	mul.wide.s32 	%rd35, %r220, 4;
	add.s64 	%rd12, %rd1, %rd35;
	@%p152 bra 	$L__BB0_123;
	ld.global.f32 	%f299, [%rd12];
	add.f32 	%f511, %f511, %f299;
$L__BB0_123:
	add.s32 	%r221, %r341, 1;
	setp.ge.s32 	%p154, %r221, %r159;
	or.pred  	%p155, %p150, %p154;
	@%p155 bra 	$L__BB0_125;
	ld.global.f32 	%f300, [%rd12+4];
	add.f32 	%f511, %f511, %f300;
$L__BB0_125:
	add.s32 	%r222, %r341, 2;
	setp.ge.s32 	%p157, %r222, %r159;
	or.pred  	%p158, %p150, %p157;
	@%p158 bra 	$L__BB0_127;
	ld.global.f32 	%f301, [%rd12+8];
	add.f32 	%f511, %f511, %f301;
$L__BB0_127:
	add.s32 	%r223, %r341, 3;
	setp.ge.s32 	%p160, %r223, %r159;
	or.pred  	%p161, %p150, %p160;
	@%p161 bra 	$L__BB0_129;
	ld.global.f32 	%f302, [%rd12+12];
	add.f32 	%f511, %f511, %f302;
$L__BB0_129:
	add.s32 	%r224, %r341, 4;
	setp.ge.s32 	%p163, %r224, %r159;
	or.pred  	%p164, %p150, %p163;
	@%p164 bra 	$L__BB0_131;
	ld.global.f32 	%f303, [%rd12+16];
	add.f32 	%f511, %f511, %f303;
$L__BB0_131:
	add.s32 	%r225, %r341, 5;
	setp.ge.s32 	%p166, %r225, %r159;
	or.pred  	%p167, %p150, %p166;
	@%p167 bra 	$L__BB0_133;
	ld.global.f32 	%f304, [%rd12+20];
	add.f32 	%f511, %f511, %f304;
$L__BB0_133:
	add.s32 	%r226, %r341, 6;
	setp.ge.s32 	%p169, %r226, %r159;
	or.pred  	%p170, %p150, %p169;
	@%p170 bra 	$L__BB0_135;
	ld.global.f32 	%f305, [%rd12+24];
	add.f32 	%f511, %f511, %f305;
$L__BB0_135:
	add.s32 	%r227, %r341, 7;
	setp.ge.s32 	%p172, %r227, %r159;
	or.pred  	%p173, %p150, %p172;
	@%p173 bra 	$L__BB0_137;
	ld.global.f32 	%f306, [%rd12+28];
	add.f32 	%f511, %f511, %f306;
$L__BB0_137:
	add.s32 	%r228, %r341, 8;
	setp.ge.s32 	%p175, %r228, %r159;
	or.pred  	%p176, %p150, %p175;
	@%p176 bra 	$L__BB0_139;
	ld.global.f32 	%f307, [%rd12+32];
	add.f32 	%f511, %f511, %f307;
$L__BB0_139:
	add.s32 	%r229, %r341, 9;
	setp.ge.s32 	%p178, %r229, %r159;
	or.pred  	%p179, %p150, %p178;
	@%p179 bra 	$L__BB0_141;
	ld.global.f32 	%f308, [%rd12+36];
	add.f32 	%f511, %f511, %f308;
$L__BB0_141:
	add.s32 	%r230, %r341, 10;
	setp.ge.s32 	%p181, %r230, %r159;
	or.pred  	%p182, %p150, %p181;
	@%p182 bra 	$L__BB0_143;
	ld.global.f32 	%f309, [%rd12+40];
	add.f32 	%f511, %f511, %f309;
$L__BB0_143:
	add.s32 	%r231, %r341, 11;
	setp.ge.s32 	%p184, %r231, %r159;
	or.pred  	%p185, %p150, %p184;
	@%p185 bra 	$L__BB0_145;
	ld.global.f32 	%f310, [%rd12+44];
	add.f32 	%f511, %f511, %f310;
$L__BB0_145:
	add.s32 	%r232, %r341, 12;
	setp.ge.s32 	%p187, %r232, %r159;
	or.pred  	%p188, %p150, %p187;
	@%p188 bra 	$L__BB0_147;
	ld.global.f32 	%f311, [%rd12+48];
	add.f32 	%f511, %f511, %f311;
$L__BB0_147:
	add.s32 	%r233, %r341, 13;
	setp.ge.s32 	%p190, %r233, %r159;
	or.pred  	%p191, %p150, %p190;
	@%p191 bra 	$L__BB0_149;
	ld.global.f32 	%f312, [%rd12+52];
	add.f32 	%f511, %f511, %f312;
$L__BB0_149:
	add.s32 	%r234, %r341, 14;
	setp.ge.s32 	%p193, %r234, %r159;
	or.pred  	%p194, %p150, %p193;
	@%p194 bra 	$L__BB0_151;
	ld.global.f32 	%f313, [%rd12+56];
	add.f32 	%f511, %f511, %f313;
$L__BB0_151:
	add.s32 	%r235, %r341, 15;
	setp.ge.s32 	%p196, %r235, %r159;
	or.pred  	%p197, %p150, %p196;
	@%p197 bra 	$L__BB0_153;
	ld.global.f32 	%f314, [%rd12+60];
	add.f32 	%f511, %f511, %f314;
$L__BB0_153:
	add.s32 	%r341, %r341, 16;
	add.s32 	%r340, %r340, 16;
	setp.eq.s32 	%p198, %r340, %r114;
	@%p198 bra 	$L__BB0_154;
	bra.uni 	$L__BB0_121;
$L__BB0_154:
	setp.eq.s32 	%p199, %r110, 0;
	@%p199 bra 	$L__BB0_192;
	setp.lt.u32 	%p200, %r111, 7;
	@%p200 bra 	$L__BB0_173;
	setp.ge.s32 	%p201, %r95, %r158;
	setp.ge.s32 	%p202, %r341, %r159;
	or.pred  	%p203, %p201, %p202;
	add.s32 	%r236, %r341, %r96;
	mul.wide.s32 	%rd36, %r236, 4;
	add.s64 	%rd13, %rd1, %rd36;
	@%p203 bra 	$L__BB0_158;
	ld.global.f32 	%f316, [%rd13];
	add.f32 	%f511, %f511, %f316;
$L__BB0_158:
	add.s32 	%r237, %r341, 1;
	setp.ge.s32 	%p205, %r237, %r159;
	or.pred  	%p206, %p201, %p205;
	@%p206 bra 	$L__BB0_160;
	ld.global.f32 	%f317, [%rd13+4];
	add.f32 	%f511, %f511, %f317;
$L__BB0_160:
	add.s32 	%r238, %r341, 2;
	setp.ge.s32 	%p208, %r238, %r159;
	or.pred  	%p209, %p201, %p208;
	@%p209 bra 	$L__BB0_162;
	ld.global.f32 	%f318, [%rd13+8];
	add.f32 	%f511, %f511, %f318;
$L__BB0_162:
	add.s32 	%r239, %r341, 3;
	setp.ge.s32 	%p211, %r239, %r159;
	or.pred  	%p212, %p201, %p211;
	@%p212 bra 	$L__BB0_164;
	ld.global.f32 	%f319, [%rd13+12];
	add.f32 	%f511, %f511, %f319;
$L__BB0_164:
	add.s32 	%r240, %r341, 4;
	setp.ge.s32 	%p214, %r240, %r159;
	or.pred  	%p215, %p201, %p214;
	@%p215 bra 	$L__BB0_166;
	ld.global.f32 	%f320, [%rd13+16];
	add.f32 	%f511, %f511, %f320;
$L__BB0_166:
	add.s32 	%r241, %r341, 5;
	setp.ge.s32 	%p217, %r241, %r159;
	or.pred  	%p218, %p201, %p217;
	@%p218 bra 	$L__BB0_168;
	ld.global.f32 	%f321, [%rd13+20];
	add.f32 	%f511, %f511, %f321;
$L__BB0_168:
	add.s32 	%r242, %r341, 6;
	setp.ge.s32 	%p220, %r242, %r159;
	or.pred  	%p221, %p201, %p220;
	@%p221 bra 	$L__BB0_170;
	ld.global.f32 	%f322, [%rd13+24];
	add.f32 	%f511, %f511, %f322;
$L__BB0_170:
	add.s32 	%r243, %r341, 7;
	setp.ge.s32 	%p223, %r243, %r159;
	or.pred  	%p224, %p201, %p223;
	@%p224 bra 	$L__BB0_172;
	ld.global.f32 	%f323, [%rd13+28];
	add.f32 	%f511, %f511, %f323;
$L__BB0_172:
	add.s32 	%r341, %r341, 8;
$L__BB0_173:
	setp.eq.s32 	%p225, %r112, 0;
	@%p225 bra 	$L__BB0_192;
	setp.lt.u32 	%p226, %r113, 3;
	@%p226 bra 	$L__BB0_184;
	setp.ge.s32 	%p227, %r95, %r158;
	setp.ge.s32 	%p228, %r341, %r159;
	or.pred  	%p229, %p227, %p228;
	add.s32 	%r244, %r341, %r96;
	mul.wide.s32 	%rd37, %r244, 4;
	add.s64 	%rd14, %rd1, %rd37;
	@%p229 bra 	$L__BB0_177;
	ld.global.f32 	%f325, [%rd14];
	add.f32 	%f511, %f511, %f325;
$L__BB0_177:
	add.s32 	%r245, %r341, 1;
	setp.ge.s32 	%p231, %r245, %r159;
	or.pred  	%p232, %p227, %p231;
	@%p232 bra 	$L__BB0_179;
	ld.global.f32 	%f326, [%rd14+4];
	add.f32 	%f511, %f511, %f326;
$L__BB0_179:
	add.s32 	%r246, %r341, 2;
	setp.ge.s32 	%p234, %r246, %r159;
	or.pred  	%p235, %p227, %p234;
	@%p235 bra 	$L__BB0_181;
	ld.global.f32 	%f327, [%rd14+8];
	add.f32 	%f511, %f511, %f327;
$L__BB0_181:
	add.s32 	%r247, %r341, 3;
	setp.ge.s32 	%p237, %r247, %r159;
	or.pred  	%p238, %p227, %p237;
	@%p238 bra 	$L__BB0_183;
	ld.global.f32 	%f328, [%rd14+12];
	add.f32 	%f511, %f511, %f328;
$L__BB0_183:
	add.s32 	%r341, %r341, 4;
$L__BB0_184:
	setp.eq.s32 	%p239, %r115, 0;
	@%p239 bra 	$L__BB0_192;
	setp.ge.s32 	%p240, %r95, %r158;
	setp.ge.s32 	%p241, %r341, %r159;
	or.pred  	%p242, %p240, %p241;
	add.s32 	%r248, %r341, %r96;
	mul.wide.s32 	%rd38, %r248, 4;
	add.s64 	%rd15, %rd1, %rd38;
	@%p242 bra 	$L__BB0_187;
	ld.global.f32 	%f329, [%rd15];
	add.f32 	%f511, %f511, %f329;
$L__BB0_187:
	setp.eq.s32 	%p243, %r115, 1;
	@%p243 bra 	$L__BB0_192;
	add.s32 	%r249, %r341, 1;
	setp.ge.s32 	%p245, %r249, %r159;
	or.pred  	%p246, %p240, %p245;
	@%p246 bra 	$L__BB0_190;
	ld.global.f32 	%f330, [%rd15+4];
	add.f32 	%f511, %f511, %f330;
$L__BB0_190:
	setp.eq.s32 	%p247, %r115, 2;
	add.s32 	%r250, %r341, 2;
	setp.ge.s32 	%p249, %r250, %r159;
	or.pred  	%p250, %p240, %p249;
	or.pred  	%p251, %p247, %p250;
	@%p251 bra 	$L__BB0_192;
	ld.global.f32 	%f331, [%rd15+8];
	add.f32 	%f511, %f511, %f331;
$L__BB0_192:
	add.s32 	%r338, %r95, 1;
	setp.eq.s32 	%p252, %r95, %r108;
	@%p252 bra 	$L__BB0_113;
	bra.uni 	$L__BB0_119;
$L__BB0_193:
	ld.global.u32 	%r345, [%rd4];
	ld.global.u32 	%r346, [%rd4+4];
	ld.global.u32 	%r347, [%rd4+8];
	ld.global.u32 	%r348, [%rd4+12];
	bra.uni 	$L__BB0_195;
$L__BB0_194:
	ld.global.u32 	%r345, [%rd2];
	ld.global.u32 	%r346, [%rd2+4];
	ld.global.u32 	%r347, [%rd2+8];
	ld.global.u32 	%r348, [%rd2+12];
$L__BB0_195:
	add.s32 	%r133, %r345, %r3;
	add.s32 	%r134, %r346, %r3;
	add.s32 	%r349, %r347, %r2;
	add.s32 	%r136, %r348, %r2;
	setp.lt.s32 	%p5, %r133, 0;
	setp.ge.s32 	%p6, %r133, %r159;
	or.pred  	%p7, %p5, %p6;
	setp.lt.s32 	%p8, %r349, 0;
	setp.ge.s32 	%p9, %r349, %r158;
	or.pred  	%p10, %p8, %p9;
	or.pred  	%p11, %p7, %p10;
	mov.f32 	%f590, 0f7F7FFFFF;
	@%p11 bra 	$L__BB0_274;
	setp.lt.s32 	%p12, %r134, 0;
	setp.ge.s32 	%p13, %r134, %r159;
	or.pred  	%p14, %p12, %p13;
	setp.lt.s32 	%p15, %r136, 0;
	setp.ge.s32 	%p16, %r136, %r158;
	or.pred  	%p17, %p15, %p16;
	or.pred  	%p18, %p14, %p17;
	@%p18 bra 	$L__BB0_274;
	setp.lt.s32 	%p19, %r348, %r347;
	setp.lt.s32 	%p20, %r346, %r345;
	or.pred  	%p21, %p19, %p20;
	mov.f32 	%f552, 0f00000000;
	@%p21 bra 	$L__BB0_273;
	max.u32 	%r175, %r133, %r134;
	max.u32 	%r137, %r349, %r136;
	sub.s32 	%r138, %r175, %r133;
	add.s32 	%r176, %r138, 1;
	and.b32  	%r139, %r176, 15;
	add.s32 	%r140, %r139, -1;
	and.b32  	%r141, %r176, 7;
	add.s32 	%r142, %r141, -1;
	and.b32  	%r143, %r176, -16;
	and.b32  	%r144, %r176, 3;
	mov.f32 	%f552, 0f00000000;
$L__BB0_199:
	mov.u32 	%r145, %r349;
	setp.lt.u32 	%p22, %r138, 15;
	mul.lo.s32 	%r146, %r145, %r159;
	mov.u32 	%r352, %r133;
	@%p22 bra 	$L__BB0_234;
	mov.b32 	%r351, 0;
	mov.u32 	%r352, %r133;
$L__BB0_201:
	.pragma "nounroll";
	setp.ge.s32 	%p23, %r145, %r158;
	setp.ge.s32 	%p24, %r352, %r159;
	or.pred  	%p25, %p23, %p24;
	add.s32 	%r178, %r352, %r146;
	mul.wide.s32 	%rd30, %r178, 4;
	add.s64 	%rd17, %rd1, %rd30;
	@%p25 bra 	$L__BB0_203;
	ld.global.f32 	%f257, [%rd17];
	add.f32 	%f552, %f552, %f257;
$L__BB0_203:
	add.s32 	%r179, %r352, 1;
	setp.ge.s32 	%p27, %r179, %r159;
	or.pred  	%p28, %p23, %p27;
	@%p28 bra 	$L__BB0_205;
	ld.global.f32 	%f258, [%rd17+4];
	add.f32 	%f552, %f552, %f258;
$L__BB0_205:
	add.s32 	%r180, %r352, 2;
	setp.ge.s32 	%p30, %r180, %r159;
	or.pred  	%p31, %p23, %p30;
	@%p31 bra 	$L__BB0_207;
	ld.global.f32 	%f259, [%rd17+8];
	add.f32 	%f552, %f552, %f259;
$L__BB0_207:
	add.s32 	%r181, %r352, 3;
	setp.ge.s32 	%p33, %r181, %r159;
	or.pred  	%p34, %p23, %p33;
	@%p34 bra 	$L__BB0_209;
	ld.global.f32 	%f260, [%rd17+12];
	add.f32 	%f552, %f552, %f260;
$L__BB0_209:
	add.s32 	%r182, %r352, 4;
	setp.ge.s32 	%p36, %r182, %r159;
	or.pred  	%p37, %p23, %p36;
	@%p37 bra 	$L__BB0_211;
	ld.global.f32 	%f261, [%rd17+16];
	add.f32 	%f552, %f552, %f261;
$L__BB0_211:
	add.s32 	%r183, %r352, 5;
	setp.ge.s32 	%p39, %r183, %r159;
	or.pred  	%p40, %p23, %p39;
	@%p40 bra 	$L__BB0_213;
	ld.global.f32 	%f262, [%rd17+20];
	add.f32 	%f552, %f552, %f262;
$L__BB0_213:
	add.s32 	%r184, %r352, 6;
	setp.ge.s32 	%p42, %r184, %r159;
	or.pred  	%p43, %p23, %p42;
	@%p43 bra 	$L__BB0_215;
	ld.global.f32 	%f263, [%rd17+24];
	add.f32 	%f552, %f552, %f263;
$L__BB0_215:
	add.s32 	%r185, %r352, 7;
	setp.ge.s32 	%p45, %r185, %r159;
	or.pred  	%p46, %p23, %p45;
	@%p46 bra 	$L__BB0_217;
	ld.global.f32 	%f264, [%rd17+28];
	add.f32 	%f552, %f552, %f264;
$L__BB0_217:
	add.s32 	%r186, %r352, 8;
	setp.ge.s32 	%p48, %r186, %r159;
	or.pred  	%p49, %p23, %p48;
	@%p49 bra 	$L__BB0_219;
	ld.global.f32 	%f265, [%rd17+32];
	add.f32 	%f552, %f552, %f265;
$L__BB0_219:
	add.s32 	%r187, %r352, 9;
	setp.ge.s32 	%p51, %r187, %r159;
	or.pred  	%p52, %p23, %p51;
	@%p52 bra 	$L__BB0_221;
	ld.global.f32 	%f266, [%rd17+36];
	add.f32 	%f552, %f552, %f266;
$L__BB0_221:
	add.s32 	%r188, %r352, 10;
	setp.ge.s32 	%p54, %r188, %r159;
	or.pred  	%p55, %p23, %p54;
	@%p55 bra 	$L__BB0_223;
	ld.global.f32 	%f267, [%rd17+40];
	add.f32 	%f552, %f552, %f267;
$L__BB0_223:
	add.s32 	%r189, %r352, 11;
	setp.ge.s32 	%p57, %r189, %r159;
	or.pred  	%p58, %p23, %p57;
	@%p58 bra 	$L__BB0_225;
	ld.global.f32 	%f268, [%rd17+44];
	add.f32 	%f552, %f552, %f268;
$L__BB0_225:
	add.s32 	%r190, %r352, 12;
	setp.ge.s32 	%p60, %r190, %r159;
	or.pred  	%p61, %p23, %p60;
	@%p61 bra 	$L__BB0_227;
	ld.global.f32 	%f269, [%rd17+48];
	add.f32 	%f552, %f552, %f269;
$L__BB0_227:
	add.s32 	%r191, %r352, 13;
	setp.ge.s32 	%p63, %r191, %r159;
	or.pred  	%p64, %p23, %p63;
	@%p64 bra 	$L__BB0_229;
	ld.global.f32 	%f270, [%rd17+52];
	add.f32 	%f552, %f552, %f270;
$L__BB0_229:
	add.s32 	%r192, %r352, 14;
	setp.ge.s32 	%p66, %r192, %r159;
	or.pred  	%p67, %p23, %p66;
	@%p67 bra 	$L__BB0_231;
	ld.global.f32 	%f271, [%rd17+56];
	add.f32 	%f552, %f552, %f271;
$L__BB0_231:
	add.s32 	%r193, %r352, 15;
	setp.ge.s32 	%p69, %r193, %r159;
	or.pred  	%p70, %p23, %p69;
	@%p70 bra 	$L__BB0_233;
	ld.global.f32 	%f272, [%rd17+60];
	add.f32 	%f552, %f552, %f272;
$L__BB0_233:
	add.s32 	%r352, %r352, 16;
	add.s32 	%r351, %r351, 16;
	setp.ne.s32 	%p71, %r351, %r143;
	@%p71 bra 	$L__BB0_201;
$L__BB0_234:
	setp.eq.s32 	%p72, %r139, 0;
	@%p72 bra 	$L__BB0_272;
	setp.lt.u32 	%p73, %r140, 7;
	@%p73 bra 	$L__BB0_253;
	setp.ge.s32 	%p74, %r145, %r158;
	setp.ge.s32 	%p75, %r352, %r159;
	or.pred  	%p76, %p74, %p75;
	add.s32 	%r194, %r352, %r146;
	mul.wide.s32 	%rd31, %r194, 4;
	add.s64 	%rd18, %rd1, %rd31;
	@%p76 bra 	$L__BB0_238;
	ld.global.f32 	%f274, [%rd18];
	add.f32 	%f552, %f552, %f274;
$L__BB0_238:
	add.s32 	%r195, %r352, 1;
	setp.ge.s32 	%p78, %r195, %r159;
	or.pred  	%p79, %p74, %p78;
	@%p79 bra 	$L__BB0_240;
	ld.global.f32 	%f275, [%rd18+4];
	add.f32 	%f552, %f552, %f275;
$L__BB0_240:
	add.s32 	%r196, %r352, 2;
	setp.ge.s32 	%p81, %r196, %r159;
	or.pred  	%p82, %p74, %p81;
	@%p82 bra 	$L__BB0_242;
	ld.global.f32 	%f276, [%rd18+8];
	add.f32 	%f552, %f552, %f276;
$L__BB0_242:
	add.s32 	%r197, %r352, 3;
	setp.ge.s32 	%p84, %r197, %r159;
	or.pred  	%p85, %p74, %p84;
	@%p85 bra 	$L__BB0_244;
	ld.global.f32 	%f277, [%rd18+12];
	add.f32 	%f552, %f552, %f277;
$L__BB0_244:
	add.s32 	%r198, %r352, 4;
	setp.ge.s32 	%p87, %r198, %r159;
	or.pred  	%p88, %p74, %p87;
	@%p88 bra 	$L__BB0_246;
	ld.global.f32 	%f278, [%rd18+16];
	add.f32 	%f552, %f552, %f278;
$L__BB0_246:
	add.s32 	%r199, %r352, 5;
	setp.ge.s32 	%p90, %r199, %r159;
	or.pred  	%p91, %p74, %p90;
	@%p91 bra 	$L__BB0_248;
	ld.global.f32 	%f279, [%rd18+20];
	add.f32 	%f552, %f552, %f279;
$L__BB0_248:
	add.s32 	%r200, %r352, 6;
	setp.ge.s32 	%p93, %r200, %r159;
	or.pred  	%p94, %p74, %p93;
	@%p94 bra 	$L__BB0_250;
	ld.global.f32 	%f280, [%rd18+24];
	add.f32 	%f552, %f552, %f280;
$L__BB0_250:
	add.s32 	%r201, %r352, 7;
	setp.ge.s32 	%p96, %r201, %r159;
	or.pred  	%p97, %p74, %p96;
	@%p97 bra 	$L__BB0_252;
	ld.global.f32 	%f281, [%rd18+28];
	add.f32 	%f552, %f552, %f281;
$L__BB0_252:
	add.s32 	%r352, %r352, 8;
$L__BB0_253:
	setp.eq.s32 	%p98, %r141, 0;
	@%p98 bra 	$L__BB0_272;
	setp.lt.u32 	%p99, %r142, 3;
	@%p99 bra 	$L__BB0_264;
	setp.ge.s32 	%p100, %r145, %r158;
	setp.ge.s32 	%p101, %r352, %r159;
	or.pred  	%p102, %p100, %p101;
	add.s32 	%r202, %r352, %r146;
	mul.wide.s32 	%rd32, %r202, 4;
	add.s64 	%rd19, %rd1, %rd32;
	@%p102 bra 	$L__BB0_257;
	ld.global.f32 	%f283, [%rd19];
	add.f32 	%f552, %f552, %f283;
$L__BB0_257:
	add.s32 	%r203, %r352, 1;
	setp.ge.s32 	%p104, %r203, %r159;
	or.pred  	%p105, %p100, %p104;
	@%p105 bra 	$L__BB0_259;
	ld.global.f32 	%f284, [%rd19+4];
	add.f32 	%f552, %f552, %f284;
$L__BB0_259:
	add.s32 	%r204, %r352, 2;
	setp.ge.s32 	%p107, %r204, %r159;
	or.pred  	%p108, %p100, %p107;
	@%p108 bra 	$L__BB0_261;
	ld.global.f32 	%f285, [%rd19+8];
	add.f32 	%f552, %f552, %f285;
$L__BB0_261:
	add.s32 	%r205, %r352, 3;
	setp.ge.s32 	%p110, %r205, %r159;
	or.pred  	%p111, %p100, %p110;
	@%p111 bra 	$L__BB0_263;
	ld.global.f32 	%f286, [%rd19+12];
	add.f32 	%f552, %f552, %f286;
$L__BB0_263:
	add.s32 	%r352, %r352, 4;
$L__BB0_264:
	setp.eq.s32 	%p112, %r144, 0;
	@%p112 bra 	$L__BB0_272;
	setp.ge.s32 	%p113, %r145, %r158;
	setp.ge.s32 	%p114, %r352, %r159;
	or.pred  	%p115, %p113, %p114;
	add.s32 	%r206, %r352, %r146;
	mul.wide.s32 	%rd33, %r206, 4;
	add.s64 	%rd20, %rd1, %rd33;
	@%p115 bra 	$L__BB0_267;
	ld.global.f32 	%f287, [%rd20];
	add.f32 	%f552, %f552, %f287;
$L__BB0_267:
	setp.eq.s32 	%p116, %r144, 1;
	@%p116 bra 	$L__BB0_272;
	add.s32 	%r207, %r352, 1;
	setp.ge.s32 	%p118, %r207, %r159;
	or.pred  	%p119, %p113, %p118;
	@%p119 bra 	$L__BB0_270;
	ld.global.f32 	%f288, [%rd20+4];
	add.f32 	%f552, %f552, %f288;
$L__BB0_270:
	setp.eq.s32 	%p121, %r144, 2;
	add.s32 	%r208, %r352, 2;
	setp.ge.s32 	%p122, %r208, %r159;
	or.pred  	%p123, %p113, %p122;
	or.pred  	%p124, %p121, %p123;
	@%p124 bra 	$L__BB0_272;
	ld.global.f32 	%f289, [%rd20+8];
	add.f32 	%f552, %f552, %f289;
$L__BB0_272:
	add.s32 	%r349, %r145, 1;
	setp.ne.s32 	%p125, %r145, %r137;
	@%p125 bra 	$L__BB0_199;
$L__BB0_273:
	ld.param.f32 	%f447, [_Z6kernelPfPiS0_S_S0_S0_S0_iiiifff_param_13];
	sub.s32 	%r209, %r346, %r345;
	sub.s32 	%r210, %r348, %r347;
	mad.lo.s32 	%r211, %r209, %r210, %r209;
	add.s32 	%r212, %r210, %r211;
	add.s32 	%r213, %r212, 1;
	cvt.rn.f32.s32 	%f290, %r213;
	div.rn.f32 	%f291, %f552, %f290;
	sub.f32 	%f292, %f291, %f447;
	abs.f32 	%f590, %f292;
$L__BB0_274:
	setp.gtu.f32 	%p126, %f590, %f249;
	@%p126 bra 	$L__BB0_277;
	setp.gtu.f32 	%p127, %f247, %f248;
	@%p127 bra 	$L__BB0_277;
	st.global.f32 	[%rd16], %f247;
$L__BB0_277:
	add.s32 	%r344, %r344, 1;
	setp.ne.s32 	%p128, %r344, 3;
	@%p128 bra 	$L__BB0_3;
$L__BB0_278:
	ret;
$L__BB0_279:
	ld.param.u64 	%rd61, [_Z6kernelPfPiS0_S_S0_S0_S0_iiiifff_param_1];
	mul.lo.s32 	%r287, %r159, 3;
	mul.lo.s32 	%r288, %r287, %r69;
	mul.lo.s32 	%r289, %r68, 3;
	add.s32 	%r290, %r288, %r289;
	mul.lo.s32 	%r291, %r287, %r70;
	add.s32 	%r292, %r291, %r289;
	mul.lo.s32 	%r293, %r71, 3;
	add.s32 	%r294, %r293, %r288;
	add.s32 	%r295, %r291, %r293;
	cvt.rn.f32.u32 	%f396, %r71;
	sub.f32 	%f397, %f396, %f90;
	cvt.rn.f32.u32 	%f398, %r70;
	sub.f32 	%f399, %f398, %f91;
	cvt.rn.f32.u32 	%f400, %r68;
	sub.f32 	%f401, %f90, %f400;
	cvt.rn.f32.u32 	%f402, %r69;
	sub.f32 	%f403, %f91, %f402;
	cvta.to.global.u64 	%rd47, %rd61;
	mul.wide.s32 	%rd48, %r290, 4;
	add.s64 	%rd49, %rd47, %rd48;
	ld.global.u32 	%r296, [%rd49];
	cvt.rn.f32.s32 	%f404, %r296;
	mul.wide.s32 	%rd50, %r292, 4;
	add.s64 	%rd51, %rd47, %rd50;
	ld.global.u32 	%r297, [%rd51];
	cvt.rn.f32.s32 	%f405, %r297;
	mul.wide.s32 	%rd52, %r294, 4;
	add.s64 	%rd53, %rd47, %rd52;
	ld.global.u32 	%r298, [%rd53];
	cvt.rn.f32.s32 	%f406, %r298;
	mul.wide.s32 	%rd54, %r295, 4;
	add.s64 	%rd55, %rd47, %rd54;
	ld.global.u32 	%r299, [%rd55];
	cvt.rn.f32.s32 	%f407, %r299;
	mul.f32 	%f408, %f397, %f404;
	mul.f32 	%f409, %f401, %f406;
	mul.f32 	%f410, %f399, %f409;
	fma.rn.f32 	%f411, %f399, %f408, %f410;
	mul.f32 	%f412, %f397, %f405;
	fma.rn.f32 	%f413, %f403, %f412, %f411;
	mul.f32 	%f414, %f401, %f407;
	fma.rn.f32 	%f508, %f403, %f414, %f413;
	ld.global.u32 	%r300, [%rd49+4];
	cvt.rn.f32.s32 	%f415, %r300;
	ld.global.u32 	%r301, [%rd51+4];
	cvt.rn.f32.s32 	%f416, %r301;
	ld.global.u32 	%r302, [%rd53+4];
	cvt.rn.f32.s32 	%f417, %r302;
	ld.global.u32 	%r303, [%rd55+4];
	cvt.rn.f32.s32 	%f418, %r303;
	mul.f32 	%f419, %f397, %f415;
	mul.f32 	%f420, %f401, %f417;
	mul.f32 	%f421, %f399, %f420;
	fma.rn.f32 	%f422, %f399, %f419, %f421;
	mul.f32 	%f423, %f397, %f416;
	fma.rn.f32 	%f424, %f403, %f423, %f422;
	mul.f32 	%f425, %f401, %f418;
	fma.rn.f32 	%f93, %f403, %f425, %f424;
	ld.global.u32 	%r304, [%rd49+8];
	cvt.rn.f32.s32 	%f426, %r304;
	ld.global.u32 	%r305, [%rd51+8];
	cvt.rn.f32.s32 	%f427, %r305;
	ld.global.u32 	%r306, [%rd53+8];
	cvt.rn.f32.s32 	%f428, %r306;
	ld.global.u32 	%r307, [%rd55+8];
	cvt.rn.f32.s32 	%f429, %r307;
	mul.f32 	%f430, %f397, %f426;
	mul.f32 	%f431, %f401, %f428;
	mul.f32 	%f432, %f399, %f431;
	fma.rn.f32 	%f433, %f399, %f430, %f432;
	mul.f32 	%f434, %f397, %f427;
	fma.rn.f32 	%f435, %f403, %f434, %f433;
	mul.f32 	%f436, %f401, %f429;
	fma.rn.f32 	%f92, %f403, %f436, %f435;
	bra.uni 	$L__BB0_22;

}


// ===== COMPILED SASS (sm_100) =====

	.target	sm_100

	.elftype	@"ET_EXEC"


//--------------------- .note.nv.tkinfo           --------------------------
	.section	.note.nv.tkinfo,"",@"SHT_NOTE"
	.sectionflags	@"SHF_NOTE_NV_TKINFO"
	.tkinfo
        /*0018*/ 	.word	0x00000002
        /*0030*/ 	.string	""
        /*0030*/ 	.string	"ptxas"
        /*0030*/ 	.string	"Cuda compilation tools, release 13.0, V13.0.88"
        /*0030*/ 	.string	"Build cuda_13.0.r13.0/compiler.36424714_0"
        /*0030*/ 	.string	"-arch sm_100 -m 64 "



//--------------------- .note.nv.cuinfo           --------------------------
	.section	.note.nv.cuinfo,"",@"SHT_NOTE"
	.sectionflags	@"SHF_NOTE_NV_CUINFO"
        /*0018*/ 	.short	0x0002
        /*001a*/ 	.short	0x0064
        /*001c*/ 	.short	0x0082
	.zero		2


//--------------------- .nv.info                  --------------------------
	.section	.nv.info,"",@"SHT_CUDA_INFO"
	.align	4


	//----- nvinfo : EIATTR_REGCOUNT
	.align		4
        /*0000*/ 	.byte	0x04, 0x2f
        /*0002*/ 	.short	(.L_1 - .L_0)
	.align		4
.L_0:
        /*0004*/ 	.word	index@(_Z6kernelPfPiS0_S_S0_S0_S0_iiiifff)
        /*0008*/ 	.word	0x00000020


	//----- nvinfo : EIATTR_FRAME_SIZE
	.align		4
.L_1:
        /*000c*/ 	.byte	0x04, 0x11
        /*000e*/ 	.short	(.L_3 - .L_2)
	.align		4
.L_2:
        /*0010*/ 	.word	index@($__internal_1_$__cuda_sm3x_div_rn_noftz_f32_slowpath)
        /*0014*/ 	.word	0x00000000


	//----- nvinfo : EIATTR_FRAME_SIZE
	.align		4
.L_3:
        /*0018*/ 	.byte	0x04, 0x11
        /*001a*/ 	.short	(.L_5 - .L_4)
	.align		4
.L_4:
        /*001c*/ 	.word	index@($__internal_0_$__cuda_sm20_sqrt_rn_f32_slowpath)
        /*0020*/ 	.word	0x00000000


	//----- nvinfo : EIATTR_FRAME_SIZE
	.align		4
.L_5:
        /*0024*/ 	.byte	0x04, 0x11
        /*0026*/ 	.short	(.L_7 - .L_6)
	.align		4
.L_6:
        /*0028*/ 	.word	index@(_Z6kernelPfPiS0_S_S0_S0_S0_iiiifff)
        /*002c*/ 	.word	0x00000000


	//----- nvinfo : EIATTR_MIN_STACK_SIZE
	.align		4
.L_7:
        /*0030*/ 	.byte	0x04, 0x12
        /*0032*/ 	.short	(.L_9 - .L_8)
	.align		4
.L_8:
        /*0034*/ 	.word	index@(_Z6kernelPfPiS0_S_S0_S0_S0_iiiifff)
        /*0038*/ 	.word	0x00000000
.L_9:


//--------------------- .nv.compat                --------------------------
	.section	.nv.compat,"",@"SHT_CUDA_COMPAT_INFO"
	.align	4
        /*0000*/ 	.byte	0x02, 0x09, 0x00, 0x00, 0x02, 0x02, 0x01, 0x00, 0x02, 0x05, 0x05, 0x00, 0x03, 0x07, 0x01, 0x01
        /*0010*/ 	.byte	0x02, 0x03, 0x00, 0x00, 0x02, 0x06, 0x01, 0x00, 0x04, 0x0b, 0x08, 0x00, 0x01, 0x00, 0x00, 0x00
        /*0020*/ 	.byte	0x00, 0x00, 0x00, 0x00


//--------------------- .nv.info._Z6kernelPfPiS0_S_S0_S0_S0_iiiifff --------------------------
	.section	.nv.info._Z6kernelPfPiS0_S_S0_S0_S0_iiiifff,"",@"SHT_CUDA_INFO"
	.sectionflags	@""
	.align	4


	//----- nvinfo : EIATTR_CUDA_API_VERSION
	.align		4
        /*0000*/ 	.byte	0x04, 0x37
        /*0002*/ 	.short	(.L_11 - .L_10)
.L_10:
        /*0004*/ 	.word	0x00000082


	//----- nvinfo : EIATTR_KPARAM_INFO
	.align		4
.L_11:
        /*0008*/ 	.byte	0x04, 0x17
        /*000a*/ 	.short	(.L_13 - .L_12)
.L_12:
        /*000c*/ 	.word	0x00000000
        /*0010*/ 	.short	0x000d
        /*0012*/ 	.short	0x0050
        /*0014*/ 	.byte	0x00, 0xf0, 0x11, 0x00


	//----- nvinfo : EIATTR_KPARAM_INFO
	.align		4
.L_13:
        /*0018*/ 	.byte	0x04, 0x17
        /*001a*/ 	.short	(.L_15 - .L_14)
.L_14:
        /*001c*/ 	.word	0x00000000
        /*0020*/ 	.short	0x000c
        /*0022*/ 	.short	0x004c
        /*0024*/ 	.byte	0x00, 0xf0, 0x11, 0x00


	//----- nvinfo : EIATTR_KPARAM_INFO
	.align		4
.L_15:
        /*0028*/ 	.byte	0x04, 0x17
        /*002a*/ 	.short	(.L_17 - .L_16)
.L_16:
        /*002c*/ 	.word	0x00000000
        /*0030*/ 	.short	0x000b
        /*0032*/ 	.short	0x0048
        /*0034*/ 	.byte	0x00, 0xf0, 0x11, 0x00


	//----- nvinfo : EIATTR_KPARAM_INFO
	.align		4
.L_17:
        /*0038*/ 	.byte	0x04, 0x17
        /*003a*/ 	.short	(.L_19 - .L_18)
.L_18:
        /*003c*/ 	.word	0x00000000
        /*0040*/ 	.short	0x000a
        /*0042*/ 	.short	0x0044
        /*0044*/ 	.byte	0x00, 0xf0, 0x11, 0x00


	//----- nvinfo : EIATTR_KPARAM_INFO
	.align		4
.L_19:
        /*0048*/ 	.byte	0x04, 0x17
        /*004a*/ 	.short	(.L_21 - .L_20)
.L_20:
        /*004c*/ 	.word	0x00000000
        /*0050*/ 	.short	0x0009
        /*0052*/ 	.short	0x0040
        /*0054*/ 	.byte	0x00, 0xf0, 0x11, 0x00


	//----- nvinfo : EIATTR_KPARAM_INFO
	.align		4
.L_21:
        /*0058*/ 	.byte	0x04, 0x17
        /*005a*/ 	.short	(.L_23 - .L_22)
.L_22:
        /*005c*/ 	.word	0x00000000
        /*0060*/ 	.short	0x0008
        /*0062*/ 	.short	0x003c
        /*0064*/ 	.byte	0x00, 0xf0, 0x11, 0x00


	//----- nvinfo : EIATTR_KPARAM_INFO
	.align		4
.L_23:
        /*0068*/ 	.byte	0x04, 0x17
        /*006a*/ 	.short	(.L_25 - .L_24)
.L_24:
        /*006c*/ 	.word	0x00000000
        /*0070*/ 	.short	0x0007
        /*0072*/ 	.short	0x0038
        /*0074*/ 	.byte	0x00, 0xf0, 0x11, 0x00


	//----- nvinfo : EIATTR_KPARAM_INFO
	.align		4
.L_25:
        /*0078*/ 	.byte	0x04, 0x17
        /*007a*/ 	.short	(.L_27 - .L_26)
.L_26:
        /*007c*/ 	.word	0x00000000
        /*0080*/ 	.short	0x0006
        /*0082*/ 	.short	0x0030
        /*0084*/ 	.byte	0x00, 0xf5, 0x21, 0x00


	//----- nvinfo : EIATTR_KPARAM_INFO
	.align		4
.L_27:
        /*0088*/ 	.byte	0x04, 0x17
        /*008a*/ 	.short	(.L_29 - .L_28)
.L_28:
        /*008c*/ 	.word	0x00000000
        /*0090*/ 	.short	0x0005
        /*0092*/ 	.short	0x0028
        /*0094*/ 	.byte	0x00, 0xf5, 0x21, 0x00


	//----- nvinfo : EIATTR_KPARAM_INFO
	.align		4
.L_29:
        /*0098*/ 	.byte	0x04, 0x17
        /*009a*/ 	.short	(.L_31 - .L_30)
.L_30:
        /*009c*/ 	.word	0x00000000
        /*00a0*/ 	.short	0x0004
        /*00a2*/ 	.short	0x0020
        /*00a4*/ 	.byte	0x00, 0xf5, 0x21, 0x00


	//----- nvinfo : EIATTR_KPARAM_INFO
	.align		4
.L_31:
        /*00a8*/ 	.byte	0x04, 0x17
        /*00aa*/ 	.short	(.L_33 - .L_32)
.L_32:
        /*00ac*/ 	.word	0x00000000
        /*00b0*/ 	.short	0x0003
        /*00b2*/ 	.short	0x0018
        /*00b4*/ 	.byte	0x00, 0xf5, 0x21, 0x00


	//----- nvinfo : EIATTR_KPARAM_INFO
	.align		4
.L_33:
        /*00b8*/ 	.byte	0x04, 0x17
        /*00ba*/ 	.short	(.L_35 - .L_34)
.L_34:
        /*00bc*/ 	.word	0x00000000
        /*00c0*/ 	.short	0x0002
        /*00c2*/ 	.short	0x0010
        /*00c4*/ 	.byte	0x00, 0xf5, 0x21, 0x00


	//----- nvinfo : EIATTR_KPARAM_INFO
	.align		4
.L_35:
        /*00c8*/ 	.byte	0x04, 0x17
        /*00ca*/ 	.short	(.L_37 - .L_36)
.L_36:
        /*00cc*/ 	.word	0x00000000
        /*00d0*/ 	.short	0x0001
        /*00d2*/ 	.short	0x0008
        /*00d4*/ 	.byte	0x00, 0xf5, 0x21, 0x00


	//----- nvinfo : EIATTR_KPARAM_INFO
	.align		4
.L_37:
        /*00d8*/ 	.byte	0x04, 0x17
        /*00da*/ 	.short	(.L_39 - .L_38)
.L_38:
        /*00dc*/ 	.word	0x00000000
        /*00e0*/ 	.short	0x0000
        /*00e2*/ 	.short	0x0000
        /*00e4*/ 	.byte	0x00, 0xf5, 0x21, 0x00


	//----- nvinfo : EIATTR_SPARSE_MMA_MASK
	.align		4
.L_39:
        /*00e8*/ 	.byte	0x03, 0x50
        /*00ea*/ 	.short	0x0000


	//----- nvinfo : EIATTR_MAXREG_COUNT
	.align		4
        /*00ec*/ 	.byte	0x03, 0x1b
        /*00ee*/ 	.short	0x00ff


	//----- nvinfo : EIATTR_MERCURY_ISA_VERSION
	.align		4
        /*00f0*/ 	.byte	0x03, 0x5f
        /*00f2*/ 	.short	0x0101


	//----- nvinfo : EIATTR_VRC_CTA_INIT_COUNT
	.align		4
        /*00f4*/ 	.byte	0x02, 0x4a
	.zero		1
	.zero		1


	//----- nvinfo : EIATTR_EXIT_INSTR_OFFSETS
	.align		4
        /*00f8*/ 	.byte	0x04, 0x1c
        /*00fa*/ 	.short	(.L_41 - .L_40)


	//   ....[0]....
.L_40:
        /*00fc*/ 	.word	0x00000080


	//   ....[1]....
        /*0100*/ 	.word	0x00001510


	//   ....[2]....
        /*0104*/ 	.word	0x000032b0


	//   ....[3]....
        /*0108*/ 	.word	0x00004560


	//----- nvinfo : EIATTR_CRS_STACK_SIZE
	.align		4
.L_41:
        /*010c*/ 	.byte	0x04, 0x1e
        /*010e*/ 	.short	(.L_43 - .L_42)
.L_42:
        /*0110*/ 	.word	0x00000000


	//----- nvinfo : EIATTR_CBANK_PARAM_SIZE
	.align		4
.L_43:
        /*0114*/ 	.byte	0x03, 0x19
        /*0116*/ 	.short	0x0054


	//----- nvinfo : EIATTR_PARAM_CBANK
	.align		4
        /*0118*/ 	.byte	0x04, 0x0a
        /*011a*/ 	.short	(.L_45 - .L_44)
	.align		4
.L_44:
        /*011c*/ 	.word	index@(.nv.constant0._Z6kernelPfPiS0_S_S0_S0_S0_iiiifff)
        /*0120*/ 	.short	0x0380
        /*0122*/ 	.short	0x0054


	//----- nvinfo : EIATTR_SW_WAR
	.align		4
.L_45:
        /*0124*/ 	.byte	0x04, 0x36
        /*0126*/ 	.short	(.L_47 - .L_46)
.L_46:
        /*0128*/ 	.word	0x00000008
.L_47:


//--------------------- .nv.callgraph             --------------------------
	.section	.nv.callgraph,"",@"SHT_CUDA_CALLGRAPH"
	.align	4
	.sectionentsize	8
	.align		4
        /*0000*/ 	.word	0x00000000
	.align		4
        /*0004*/ 	.word	0xffffffff
	.align		4
        /*0008*/ 	.word	0x00000000
	.align		4
        /*000c*/ 	.word	0xfffffffe
	.align		4
        /*0010*/ 	.word	0x00000000
	.align		4
        /*0014*/ 	.word	0xfffffffd
	.align		4
        /*0018*/ 	.word	0x00000000
	.align		4
        /*001c*/ 	.word	0xfffffffc


//--------------------- .text._Z6kernelPfPiS0_S_S0_S0_S0_iiiifff --------------------------
	.section	.text._Z6kernelPfPiS0_S_S0_S0_S0_iiiifff,"ax",@progbits
	.align	128
        .global         _Z6kernelPfPiS0_S_S0_S0_S0_iiiifff
        .type           _Z6kernelPfPiS0_S_S0_S0_S0_iiiifff,@function
        .size           _Z6kernelPfPiS0_S_S0_S0_S0_iiiifff,(.L_x_97 - _Z6kernelPfPiS0_S_S0_S0_S0_iiiifff)
        .other          _Z6kernelPfPiS0_S_S0_S0_S0_iiiifff,@"STO_CUDA_ENTRY STV_DEFAULT"
_Z6kernelPfPiS0_S_S0_S0_S0_iiiifff:
.text._Z6kernelPfPiS0_S_S0_S0_S0_iiiifff:
[----:B------:R-:W-:Y:S01]  /*0000*/  LDC R1, c[0x0][0x37c] ;  /* 0x0000df00ff017b82 */ /* 0x000fe20000000800 */
[----:B------:R-:W0:Y:S07]  /*0010*/  S2R R0, SR_CTAID.X ;  /* 0x0000000000007919 */ /* 0x000e2e0000002500 */
[----:B------:R-:W1:Y:S01]  /*0020*/  LDC.64 R2, c[0x0][0x3b8] ;  /* 0x0000ee00ff027b82 */ /* 0x000e620000000a00 */
[----:B------:R-:W0:Y:S01]  /*0030*/  LDCU UR4, c[0x0][0x360] ;  /* 0x00006c00ff0477ac */ /* 0x000e220008000800 */
[----:B------:R-:W0:Y:S02]  /*0040*/  S2R R5, SR_TID.X ;  /* 0x0000000000057919 */ /* 0x000e240000002100 */
[----:B0-----:R-:W-:-:S02]  /*0050*/  IMAD R0, R0, UR4, R5 ;  /* 0x0000000400007c24 */ /* 0x001fc4000f8e0205 */
[----:B-1----:R-:W-:-:S05]  /*0060*/  IMAD R5, R3, R2, RZ ;  /* 0x0000000203057224 */ /* 0x002fca00078e02ff */
[----:B------:R-:W-:-:S13]  /*0070*/  ISETP.GE.AND P0, PT, R0, R5, PT ;  /* 0x000000050000720c */ /* 0x000fda0003f06270 */
[----:B------:R-:W-:Y:S05]  /*0080*/  @P0 EXIT ;  /* 0x000000000000094d */ /* 0x000fea0003800000 */
[----:B------:R-:W-:Y:S01]  /*0090*/  IABS R6, R3 ;  /* 0x0000000300067213 */ /* 0x000fe20000000000 */
[----:B------:R-:W0:Y:S01]  /*00a0*/  LDCU.64 UR8, c[0x0][0x3c0] ;  /* 0x00007800ff0877ac */ /* 0x000e220008000a00 */
[----:B------:R-:W-:Y:S02]  /*00b0*/  IABS R8, R0 ;  /* 0x0000000000087213 */ /* 0x000fe40000000000 */
[----:B------:R-:W1:Y:S01]  /*00c0*/  I2F.RP R2, R6 ;  /* 0x0000000600027306 */ /* 0x000e620000209400 */
[----:B------:R-:W2:Y:S07]  /*00d0*/  LDCU.64 UR6, c[0x0][0x358] ;  /* 0x00006b00ff0677ac */ /* 0x000eae0008000a00 */
[----:B-1----:R-:W1:Y:S01]  /*00e0*/  MUFU.RCP R2, R2 ;  /* 0x0000000200027308 */ /* 0x002e620000001000 */
[----:B0-----:R-:W-:-:S02]  /*00f0*/  UISETP.GT.AND UP0, UPT, UR8, URZ, UPT ;  /* 0x000000ff0800728c */ /* 0x001fc4000bf04270 */
[----:B------:R-:W-:-:S04]  /*0100*/  UIMAD UR4, UR8, UR9, URZ ;  /* 0x00000009080472a4 */ /* 0x000fc8000f8e02ff */
[----:B------:R-:W-:Y:S01]  /*0110*/  UIMAD UR4, UR4, 0x3, URZ ;  /* 0x00000003040478a4 */ /* 0x000fe2000f8e02ff */
[----:B-1----:R-:W-:-:S04]  /*0120*/  VIADD R4, R2, 0xffffffe ;  /* 0x0ffffffe02047836 */ /* 0x002fc80000000000 */
[----:B------:R0:W1:Y:S02]  /*0130*/  F2I.FTZ.U32.TRUNC.NTZ R5, R4 ;  /* 0x0000000400057305 */ /* 0x000064000021f000 */
[----:B0-----:R-:W-:Y:S02]  /*0140*/  HFMA2 R4, -RZ, RZ, 0, 0 ;  /* 0x00000000ff047431 */ /* 0x001fe400000001ff */
[----:B-1----:R-:W-:-:S04]  /*0150*/  IMAD.MOV R7, RZ, RZ, -R5 ;  /* 0x000000ffff077224 */ /* 0x002fc800078e0a05 */
[----:B------:R-:W-:-:S04]  /*0160*/  IMAD R7, R7, R6, RZ ;  /* 0x0000000607077224 */ /* 0x000fc800078e02ff */
[----:B------:R-:W-:Y:S01]  /*0170*/  IMAD.HI.U32 R5, R5, R7, R4 ;  /* 0x0000000705057227 */ /* 0x000fe200078e0004 */
[----:B------:R-:W-:-:S03]  /*0180*/  LOP3.LUT R4, R0, R3, RZ, 0x3c, !PT ;  /* 0x0000000300047212 */ /* 0x000fc600078e3cff */
[----:B------:R-:W-:Y:S01]  /*0190*/  IMAD.MOV.U32 R7, RZ, RZ, R8 ;  /* 0x000000ffff077224 */ /* 0x000fe200078e0008 */
[----:B------:R-:W-:-:S03]  /*01a0*/  ISETP.GE.AND P2, PT, R4, RZ, PT ;  /* 0x000000ff0400720c */ /* 0x000fc60003f46270 */
[----:B------:R-:W-:-:S04]  /*01b0*/  IMAD.HI.U32 R2, R5, R7, RZ ;  /* 0x0000000705027227 */ /* 0x000fc800078e00ff */
[----:B------:R-:W-:-:S04]  /*01c0*/  IMAD.MOV R5, RZ, RZ, -R2 ;  /* 0x000000ffff057224 */ /* 0x000fc800078e0a02 */
[----:B------:R-:W-:-:S05]  /*01d0*/  IMAD R5, R6, R5, R7 ;  /* 0x0000000506057224 */ /* 0x000fca00078e0207 */
[----:B------:R-:W-:-:S13]  /*01e0*/  ISETP.GT.U32.AND P1, PT, R6, R5, PT ;  /* 0x000000050600720c */ /* 0x000fda0003f24070 */
[-C--:B------:R-:W-:Y:S01]  /*01f0*/  @!P1 IADD3 R5, PT, PT, R5, -R6.reuse, RZ ;  /* 0x8000000605059210 */ /* 0x080fe20007ffe0ff */
[----:B------:R-:W-:Y:S01]  /*0200*/  @!P1 VIADD R2, R2, 0x1 ;  /* 0x0000000102029836 */ /* 0x000fe20000000000 */
[----:B------:R-:W-:Y:S02]  /*0210*/  ISETP.NE.AND P1, PT, R3, RZ, PT ;  /* 0x000000ff0300720c */ /* 0x000fe40003f25270 */
[----:B------:R-:W-:-:S13]  /*0220*/  ISETP.GE.U32.AND P0, PT, R5, R6, PT ;  /* 0x000000060500720c */ /* 0x000fda0003f06070 */
[----:B------:R-:W-:-:S05]  /*0230*/  @P0 VIADD R2, R2, 0x1 ;  /* 0x0000000102020836 */ /* 0x000fca0000000000 */
[----:B------:R-:W-:Y:S02]  /*0240*/  @!P2 IADD3 R2, PT, PT, -R2, RZ, RZ ;  /* 0x000000ff0202a210 */ /* 0x000fe40007ffe1ff */
[----:B------:R-:W-:-:S05]  /*0250*/  @!P1 LOP3.LUT R2, RZ, R3, RZ, 0x33, !PT ;  /* 0x00000003ff029212 */ /* 0x000fca00078e33ff */
[----:B------:R-:W-:-:S04]  /*0260*/  IMAD.MOV R4, RZ, RZ, -R2 ;  /* 0x000000ffff047224 */ /* 0x000fc800078e0a02 */
[----:B------:R-:W-:Y:S01]  /*0270*/  IMAD R3, R3, R4, R0 ;  /* 0x0000000403037224 */ /* 0x000fe200078e0200 */
[----:B------:R-:W-:Y:S01]  /*0280*/  I2FP.F32.S32 R4, UR4 ;  /* 0x0000000400047c45 */ /* 0x000fe20008201400 */
[----:B--2---:R-:W-:Y:S06]  /*0290*/  BRA.U UP0, `(.L_x_0) ;  /* 0x0000001100a07547 */ /* 0x004fec000b800000 */
[----:B------:R-:W0:Y:S08]  /*02a0*/  MUFU.RCP R5, R4 ;  /* 0x0000000400057308 */ /* 0x000e300000001000 */
[----:B------:R-:W1:Y:S01]  /*02b0*/  FCHK P0, RZ, R4 ;  /* 0x00000004ff007302 */ /* 0x000e620000000000 */
[----:B0-----:R-:W-:-:S04]  /*02c0*/  FFMA R6, -R4, R5, 1 ;  /* 0x3f80000004067423 */ /* 0x001fc80000000105 */
[----:B------:R-:W-:-:S04]  /*02d0*/  FFMA R6, R5, R6, R5 ;  /* 0x0000000605067223 */ /* 0x000fc80000000005 */
[----:B------:R-:W-:-:S04]  /*02e0*/  FFMA R5, RZ, R6, RZ ;  /* 0x00000006ff057223 */ /* 0x000fc800000000ff */
[----:B------:R-:W-:-:S04]  /*02f0*/  FFMA R7, -R4, R5, RZ ;  /* 0x0000000504077223 */ /* 0x000fc800000001ff */
[----:B------:R-:W-:Y:S01]  /*0300*/  FFMA R6, R6, R7, R5 ;  /* 0x0000000706067223 */ /* 0x000fe20000000005 */
[----:B-1----:R-:W-:Y:S06]  /*0310*/  @!P0 BRA `(.L_x_1) ;  /* 0x0000000000108947 */ /* 0x002fec0003800000 */
[----:B------:R-:W-:Y:S01]  /*0320*/  IMAD.MOV.U32 R6, RZ, RZ, R4 ;  /* 0x000000ffff067224 */ /* 0x000fe200078e0004 */
[----:B------:R-:W-:Y:S02]  /*0330*/  MOV R11, RZ ;  /* 0x000000ff000b7202 */ /* 0x000fe40000000f00 */
[----:B------:R-:W-:-:S07]  /*0340*/  MOV R8, 0x360 ;  /* 0x0000036000087802 */ /* 0x000fce0000000f00 */
[----:B------:R-:W-:Y:S05]  /*0350*/  CALL.REL.NOINC `($__internal_1_$__cuda_sm3x_div_rn_noftz_f32_slowpath) ;  /* 0x0000004000e47944 */ /* 0x000fea0003c00000 */
.L_x_1:
[----:B------:R-:W-:Y:S01]  /*0360*/  VIADD R4, R6, 0xf3000000 ;  /* 0xf300000006047836 */ /* 0x000fe20000000000 */
[----:B------:R0:W1:Y:S01]  /*0370*/  MUFU.RSQ R9, R6 ;  /* 0x0000000600097308 */ /* 0x0000620000001400 */
[----:B------:R-:W-:Y:S01]  /*0380*/  BSSY.RECONVERGENT B0, `(.L_x_2) ;  /* 0x000000c000007945 */ /* 0x000fe20003800200 */
[----:B------:R-:W-:Y:S02]  /*0390*/  IMAD.MOV.U32 R5, RZ, RZ, RZ ;  /* 0x000000ffff057224 */ /* 0x000fe400078e00ff */
[----:B------:R-:W-:-:S13]  /*03a0*/  ISETP.GT.U32.AND P0, PT, R4, 0x727fffff, PT ;  /* 0x727fffff0400780c */ /* 0x000fda0003f04070 */
[----:B01----:R-:W-:Y:S05]  /*03b0*/  @!P0 BRA `(.L_x_3) ;  /* 0x0000000000108947 */ /* 0x003fea0003800000 */
[----:B------:R-:W-:Y:S02]  /*03c0*/  MOV R4, R6 ;  /* 0x0000000600047202 */ /* 0x000fe40000000f00 */
[----:B------:R-:W-:-:S07]  /*03d0*/  MOV R11, 0x3f0 ;  /* 0x000003f0000b7802 */ /* 0x000fce0000000f00 */
[----:B------:R-:W-:Y:S05]  /*03e0*/  CALL.REL.NOINC `($__internal_0_$__cuda_sm20_sqrt_rn_f32_slowpath) ;  /* 0x0000004000647944 */ /* 0x000fea0003c00000 */
[----:B------:R-:W-:Y:S05]  /*03f0*/  BRA `(.L_x_4) ;  /* 0x0000000000107947 */ /* 0x000fea0003800000 */
.L_x_3:
[C---:B------:R-:W-:Y:S01]  /*0400*/  FMUL.FTZ R7, R9.reuse, R6 ;  /* 0x0000000609077220 */ /* 0x040fe20000410000 */
[----:B------:R-:W-:-:S03]  /*0410*/  FMUL.FTZ R8, R9, 0.5 ;  /* 0x3f00000009087820 */ /* 0x000fc60000410000 */
[----:B------:R-:W-:-:S04]  /*0420*/  FFMA R4, -R7, R7, R6 ;  /* 0x0000000707047223 */ /* 0x000fc80000000106 */
[----:B------:R-:W-:-:S07]  /*0430*/  FFMA R4, R4, R8, R7 ;  /* 0x0000000804047223 */ /* 0x000fce0000000007 */
.L_x_4:
[----:B------:R-:W-:Y:S05]  /*0440*/  BSYNC.RECONVERGENT B0 ;  /* 0x0000000000007941 */ /* 0x000fea0003800200 */
.L_x_2:
[----:B------:R-:W0:Y:S01]  /*0450*/  LDC.64 R12, c[0x0][0x380] ;  /* 0x0000e000ff0c7b82 */ /* 0x000e220000000a00 */
[----:B------:R-:W-:Y:S01]  /*0460*/  IMAD R7, R0, 0x3, R5 ;  /* 0x0000000300077824 */ /* 0x000fe200078e0205 */
[----:B------:R-:W-:Y:S01]  /*0470*/  ISETP.NE.AND P0, PT, R5, 0x1, PT ;  /* 0x000000010500780c */ /* 0x000fe20003f05270 */
[----:B------:R-:W-:Y:S02]  /*0480*/  IMAD.MOV.U32 R9, RZ, RZ, -0x40800000 ;  /* 0xbf800000ff097424 */ /* 0x000fe400078e00ff */
[----:B0-----:R-:W-:-:S05]  /*0490*/  IMAD.WIDE R12, R7, 0x4, R12 ;  /* 0x00000004070c7825 */ /* 0x001fca00078e020c */
[----:B------:R0:W-:Y:S05]  /*04a0*/  STG.E desc[UR6][R12.64], R9 ;  /* 0x000000090c007986 */ /* 0x0001ea000c101906 */
[----:B------:R-:W-:Y:S05]  /*04b0*/  @!P0 BRA `(.L_x_5) ;  /* 0x0000000000308947 */ /* 0x000fea0003800000 */
[----:B------:R-:W-:-:S13]  /*04c0*/  ISETP.NE.AND P0, PT, R5, RZ, PT ;  /* 0x000000ff0500720c */ /* 0x000fda0003f05270 */
[----:B------:R-:W1:Y:S02]  /*04d0*/  @!P0 LDC.64 R10, c[0x0][0x3a0] ;  /* 0x0000e800ff0a8b82 */ /* 0x000e640000000a00 */
[----:B-1----:R1:W5:Y:S04]  /*04e0*/  @!P0 LDG.E R6, desc[UR6][R10.64] ;  /* 0x000000060a068981 */ /* 0x002368000c1e1900 */
[----:B------:R1:W5:Y:S04]  /*04f0*/  @!P0 LDG.E R7, desc[UR6][R10.64+0x4] ;  /* 0x000004060a078981 */ /* 0x000368000c1e1900 */
[----:B0-----:R1:W5:Y:S04]  /*0500*/  @!P0 LDG.E R9, desc[UR6][R10.64+0x8] ;  /* 0x000008060a098981 */ /* 0x001368000c1e1900 */
[----:B------:R1:W5:Y:S01]  /*0510*/  @!P0 LDG.E R8, desc[UR6][R10.64+0xc] ;  /* 0x00000c060a088981 */ /* 0x000362000c1e1900 */
[----:B------:R-:W0:Y:S03]  /*0520*/  @P0 LDC.64 R14, c[0x0][0x3b0] ;  /* 0x0000ec00ff0e0b82 */ /* 0x000e260000000a00 */
[----:B0-----:R1:W5:Y:S04]  /*0530*/  @P0 LDG.E R6, desc[UR6][R14.64] ;  /* 0x000000060e060981 */ /* 0x001368000c1e1900 */
[----:B------:R1:W5:Y:S04]  /*0540*/  @P0 LDG.E R7, desc[UR6][R14.64+0x4] ;  /* 0x000004060e070981 */ /* 0x000368000c1e1900 */
[----:B------:R1:W5:Y:S04]  /*0550*/  @P0 LDG.E R9, desc[UR6][R14.64+0x8] ;  /* 0x000008060e090981 */ /* 0x000368000c1e1900 */
[----:B------:R1:W5:Y:S01]  /*0560*/  @P0 LDG.E R8, desc[UR6][R14.64+0xc] ;  /* 0x00000c060e080981 */ /* 0x000362000c1e1900 */
[----:B------:R-:W-:Y:S05]  /*0570*/  BRA `(.L_x_6) ;  /* 0x0000000000147947 */ /* 0x000fea0003800000 */
.L_x_5:
[----:B------:R-:W1:Y:S02]  /*0580*/  LDC.64 R10, c[0x0][0x3a8] ;  /* 0x0000ea00ff0a7b82 */ /* 0x000e640000000a00 */
[----:B-1----:R2:W5:Y:S04]  /*0590*/  LDG.E R6, desc[UR6][R10.64] ;  /* 0x000000060a067981 */ /* 0x002568000c1e1900 */
[----:B------:R2:W5:Y:S04]  /*05a0*/  LDG.E R7, desc[UR6][R10.64+0x4] ;  /* 0x000004060a077981 */ /* 0x000568000c1e1900 */
[----:B0-----:R2:W5:Y:S04]  /*05b0*/  LDG.E R9, desc[UR6][R10.64+0x8] ;  /* 0x000008060a097981 */ /* 0x001568000c1e1900 */
[----:B------:R2:W5:Y:S02]  /*05c0*/  LDG.E R8, desc[UR6][R10.64+0xc] ;  /* 0x00000c060a087981 */ /* 0x000564000c1e1900 */
.L_x_6:
[----:B------:R-:W0:Y:S01]  /*05d0*/  LDCU.64 UR8, c[0x0][0x3b8] ;  /* 0x00007700ff0877ac */ /* 0x000e220008000a00 */
[----:B-12--5:R-:W-:Y:S01]  /*05e0*/  IMAD.IADD R10, R3, 0x1, R6 ;  /* 0x00000001030a7824 */ /* 0x026fe200078e0206 */
[----:B------:R-:W-:Y:S01]  /*05f0*/  IADD3 R21, PT, PT, R2, R9, RZ ;  /* 0x0000000902157210 */ /* 0x000fe20007ffe0ff */
[----:B------:R-:W-:Y:S01]  /*0600*/  BSSY.RECONVERGENT B0, `(.L_x_7) ;  /* 0x00000e9000007945 */ /* 0x000fe20003800200 */
[----:B------:R-:W-:Y:S02]  /*0610*/  IMAD.MOV.U32 R11, RZ, RZ, 0x7f7fffff ;  /* 0x7f7fffffff0b7424 */ /* 0x000fe400078e00ff */
[C---:B0-----:R-:W-:Y:S02]  /*0620*/  ISETP.GE.AND P0, PT, R10.reuse, UR9, PT ;  /* 0x000000090a007c0c */ /* 0x041fe4000bf06270 */
[----:B------:R-:W-:Y:S02]  /*0630*/  ISETP.GE.AND P1, PT, R21, UR8, PT ;  /* 0x0000000815007c0c */ /* 0x000fe4000bf26270 */
[----:B------:R-:W-:-:S02]  /*0640*/  ISETP.LT.OR P0, PT, R10, RZ, P0 ;  /* 0x000000ff0a00720c */ /* 0x000fc40000701670 */
[----:B------:R-:W-:-:S04]  /*0650*/  ISETP.LT.OR P1, PT, R21, RZ, P1 ;  /* 0x000000ff1500720c */ /* 0x000fc80000f21670 */
[----:B------:R-:W-:-:S13]  /*0660*/  PLOP3.LUT P0, PT, P0, P1, PT, 0xf8, 0x8f ;  /* 0x00000000008f781c */ /* 0x000fda0000703f70 */
[----:B------:R-:W-:Y:S05]  /*0670*/  @P0 BRA `(.L_x_8) ;  /* 0x0000000c00840947 */ /* 0x000fea0003800000 */
[----:B------:R-:W-:Y:S01]  /*0680*/  IMAD.IADD R15, R3, 0x1, R7 ;  /* 0x00000001030f7824 */ /* 0x000fe200078e0207 */
[----:B------:R-:W-:-:S04]  /*0690*/  IADD3 R22, PT, PT, R2, R8, RZ ;  /* 0x0000000802167210 */ /* 0x000fc80007ffe0ff */
[C---:B------:R-:W-:Y:S02]  /*06a0*/  ISETP.GE.AND P0, PT, R15.reuse, UR9, PT ;  /* 0x000000090f007c0c */ /* 0x040fe4000bf06270 */
[C---:B------:R-:W-:Y:S02]  /*06b0*/  ISETP.GE.AND P1, PT, R22.reuse, UR8, PT ;  /* 0x0000000816007c0c */ /* 0x040fe4000bf26270 */
[----:B------:R-:W-:Y:S02]  /*06c0*/  ISETP.LT.OR P0, PT, R15, RZ, P0 ;  /* 0x000000ff0f00720c */ /* 0x000fe40000701670 */
[----:B------:R-:W-:-:S04]  /*06d0*/  ISETP.LT.OR P1, PT, R22, RZ, P1 ;  /* 0x000000ff1600720c */ /* 0x000fc80000f21670 */
[----:B------:R-:W-:-:S13]  /*06e0*/  PLOP3.LUT P0, PT, P0, P1, PT, 0xf8, 0x8f ;  /* 0x00000000008f781c */ /* 0x000fda0000703f70 */
[----:B------:R-:W-:Y:S05]  /*06f0*/  @P0 BRA `(.L_x_8) ;  /* 0x0000000c00640947 */ /* 0x000fea0003800000 */
[----:B------:R-:W-:Y:S01]  /*0700*/  ISETP.GE.AND P0, PT, R7, R6, PT ;  /* 0x000000060700720c */ /* 0x000fe20003f06270 */
[----:B------:R-:W-:-:S03]  /*0710*/  IMAD.MOV.U32 R11, RZ, RZ, RZ ;  /* 0x000000ffff0b7224 */ /* 0x000fc600078e00ff */
[----:B------:R-:W-:-:S13]  /*0720*/  ISETP.LT.OR P0, PT, R8, R9, !P0 ;  /* 0x000000090800720c */ /* 0x000fda0004701670 */
[----:B------:R-:W-:Y:S05]  /*0730*/  @P0 BRA `(.L_x_9) ;  /* 0x0000000c00000947 */ /* 0x000fea0003800000 */
[----:B------:R-:W-:Y:S01]  /*0740*/  VIMNMX.U32 R11, PT, PT, R10, R15, !PT ;  /* 0x0000000f0a0b7248 */ /* 0x000fe20007fe0000 */
[----:B------:R-:W-:Y:S01]  /*0750*/  BSSY.RECONVERGENT B1, `(.L_x_9) ;  /* 0x00000be000017945 */ /* 0x000fe20003800200 */
[----:B------:R-:W-:-:S03]  /*0760*/  VIMNMX.U32 R22, PT, PT, R22, R21, !PT ;  /* 0x0000001516167248 */ /* 0x000fc60007fe0000 */
[----:B------:R-:W-:-:S05]  /*0770*/  IMAD.IADD R18, R11, 0x1, -R10 ;  /* 0x000000010b127824 */ /* 0x000fca00078e0a0a */
[----:B------:R-:W-:-:S04]  /*0780*/  IADD3 R24, PT, PT, R18, 0x1, RZ ;  /* 0x0000000112187810 */ /* 0x000fc80007ffe0ff */
[C---:B------:R-:W-:Y:S02]  /*0790*/  LOP3.LUT R19, R24.reuse, 0xf, RZ, 0xc0, !PT ;  /* 0x0000000f18137812 */ /* 0x040fe400078ec0ff */
[C---:B------:R-:W-:Y:S02]  /*07a0*/  LOP3.LUT R20, R24.reuse, 0x7, RZ, 0xc0, !PT ;  /* 0x0000000718147812 */ /* 0x040fe400078ec0ff */
[C---:B------:R-:W-:Y:S01]  /*07b0*/  LOP3.LUT R23, R24.reuse, 0xfffffff0, RZ, 0xc0, !PT ;  /* 0xfffffff018177812 */ /* 0x040fe200078ec0ff */
[----:B------:R-:W-:Y:S01]  /*07c0*/  VIADD R11, R19, 0xffffffff ;  /* 0xffffffff130b7836 */ /* 0x000fe20000000000 */
[----:B------:R-:W-:Y:S01]  /*07d0*/  LOP3.LUT R24, R24, 0x3, RZ, 0xc0, !PT ;  /* 0x0000000318187812 */ /* 0x000fe200078ec0ff */
[----:B------:R-:W-:-:S03]  /*07e0*/  VIADD R14, R20, 0xffffffff ;  /* 0xffffffff140e7836 */ /* 0x000fc60000000000 */
[----:B------:R-:W-:Y:S01]  /*07f0*/  ISETP.GE.U32.AND P1, PT, R11, 0x7, PT ;  /* 0x000000070b00780c */ /* 0x000fe20003f26070 */
[----:B------:R-:W-:Y:S01]  /*0800*/  HFMA2 R11, -RZ, RZ, 0, 0 ;  /* 0x00000000ff0b7431 */ /* 0x000fe200000001ff */
[----:B------:R-:W-:-:S13]  /*0810*/  ISETP.GE.U32.AND P2, PT, R14, 0x3, PT ;  /* 0x000000030e00780c */ /* 0x000fda0003f46070 */
.L_x_21:
[----:B------:R-:W-:Y:S01]  /*0820*/  ISETP.GE.U32.AND P3, PT, R18, 0xf, PT ;  /* 0x0000000f1200780c */ /* 0x000fe20003f66070 */
[----:B------:R-:W-:Y:S01]  /*0830*/  BSSY.RECONVERGENT B2, `(.L_x_10) ;  /* 0x000004f000027945 */ /* 0x000fe20003800200 */
[----:B------:R-:W-:Y:S01]  /*0840*/  ISETP.NE.AND P0, PT, R19, RZ, PT ;  /* 0x000000ff1300720c */ /* 0x000fe20003f05270 */
[----:B------:R-:W-:-:S10]  /*0850*/  IMAD.MOV.U32 R26, RZ, RZ, R10 ;  /* 0x000000ffff1a7224 */ /* 0x000fd400078e000a */
[----:B------:R-:W-:Y:S05]  /*0860*/  @!P3 BRA `(.L_x_11) ;  /* 0x00000004002cb947 */ /* 0x000fea0003800000 */
[----:B------:R-:W0:Y:S01]  /*0870*/  LDCU UR4, c[0x0][0x3b8] ;  /* 0x00007700ff0477ac */ /* 0x000e220008000800 */
[----:B------:R-:W-:Y:S01]  /*0880*/  IMAD.MOV.U32 R16, RZ, RZ, RZ ;  /* 0x000000ffff107224 */ /* 0x000fe200078e00ff */
[----:B------:R-:W-:Y:S02]  /*0890*/  MOV R26, R10 ;  /* 0x0000000a001a7202 */ /* 0x000fe40000000f00 */
[----:B0-----:R-:W-:-:S13]  /*08a0*/  ISETP.GE.AND P3, PT, R21, UR4, PT ;  /* 0x0000000415007c0c */ /* 0x001fda000bf66270 */
.L_x_12:
[----:B------:R-:W0:Y:S01]  /*08b0*/  LDCU UR4, c[0x0][0x3bc] ;  /* 0x00007780ff0477ac */ /* 0x000e220008000800 */
[----:B------:R-:W1:Y:S01]  /*08c0*/  LDC.64 R14, c[0x0][0x398] ;  /* 0x0000e600ff0e7b82 */ /* 0x000e620000000a00 */
[----:B0-----:R-:W-:Y:S01]  /*08d0*/  ISETP.GE.OR P6, PT, R26, UR4, P3 ;  /* 0x000000041a007c0c */ /* 0x001fe20009fc6670 */
[----:B------:R-:W-:-:S04]  /*08e0*/  IMAD R17, R21, UR4, R26 ;  /* 0x0000000415117c24 */ /* 0x000fc8000f8e021a */
[----:B-1----:R-:W-:-:S08]  /*08f0*/  IMAD.WIDE R14, R17, 0x4, R14 ;  /* 0x00000004110e7825 */ /* 0x002fd000078e020e */
[----:B------:R-:W2:Y:S01]  /*0900*/  @!P6 LDG.E R28, desc[UR6][R14.64] ;  /* 0x000000060e1ce981 */ /* 0x000ea2000c1e1900 */
[----:B------:R-:W-:-:S05]  /*0910*/  VIADD R17, R26, 0x1 ;  /* 0x000000011a117836 */ /* 0x000fca0000000000 */
[----:B------:R-:W-:Y:S01]  /*0920*/  ISETP.GE.OR P4, PT, R17, UR4, P3 ;  /* 0x0000000411007c0c */ /* 0x000fe20009f86670 */
[----:B------:R-:W-:-:S05]  /*0930*/  VIADD R17, R26, 0x2 ;  /* 0x000000021a117836 */ /* 0x000fca0000000000 */
[----:B------:R-:W-:-:S13]  /*0940*/  ISETP.GE.OR P5, PT, R17, UR4, P3 ;  /* 0x0000000411007c0c */ /* 0x000fda0009fa6670 */
[----:B------:R-:W3:Y:S01]  /*0950*/  @!P5 LDG.E R17, desc[UR6][R14.64+0x8] ;  /* 0x000008060e11d981 */ /* 0x000ee2000c1e1900 */
[----:B------:R-:W-:Y:S01]  /*0960*/  IADD3 R25, PT, PT, R26, 0x3, RZ ;  /* 0x000000031a197810 */ /* 0x000fe20007ffe0ff */
[----:B--2---:R-:W-:Y:S02]  /*0970*/  @!P6 FADD R11, R11, R28 ;  /* 0x0000001c0b0be221 */ /* 0x004fe40000000000 */
[----:B------:R-:W2:Y:S01]  /*0980*/  @!P4 LDG.E R28, desc[UR6][R14.64+0x4] ;  /* 0x000004060e1cc981 */ /* 0x000ea2000c1e1900 */
[----:B------:R-:W-:-:S13]  /*0990*/  ISETP.GE.OR P6, PT, R25, UR4, P3 ;  /* 0x0000000419007c0c */ /* 0x000fda0009fc6670 */
[----:B------:R-:W4:Y:S01]  /*09a0*/  @!P6 LDG.E R25, desc[UR6][R14.64+0xc] ;  /* 0x00000c060e19e981 */ /* 0x000f22000c1e1900 */
[----:B--2---:R-:W-:-:S04]  /*09b0*/  @!P4 FADD R11, R11, R28 ;  /* 0x0000001c0b0bc221 */ /* 0x004fc80000000000 */
[----:B---3--:R-:W-:Y:S01]  /*09c0*/  @!P5 FADD R11, R11, R17 ;  /* 0x000000110b0bd221 */ /* 0x008fe20000000000 */
[----:B------:R-:W-:-:S05]  /*09d0*/  VIADD R17, R26, 0x4 ;  /* 0x000000041a117836 */ /* 0x000fca0000000000 */
[----:B------:R-:W-:Y:S01]  /*09e0*/  ISETP.GE.OR P4, PT, R17, UR4, P3 ;  /* 0x0000000411007c0c */ /* 0x000fe20009f86670 */
[----:B------:R-:W-:-:S05]  /*09f0*/  VIADD R17, R26, 0x5 ;  /* 0x000000051a117836 */ /* 0x000fca0000000000 */
[----:B------:R-:W-:-:S07]  /*0a00*/  ISETP.GE.OR P5, PT, R17, UR4, P3 ;  /* 0x0000000411007c0c */ /* 0x000fce0009fa6670 */
[----:B------:R-:W2:Y:S06]  /*0a10*/  @!P4 LDG.E R28, desc[UR6][R14.64+0x10] ;  /* 0x000010060e1cc981 */ /* 0x000eac000c1e1900 */
[----:B------:R-:W3:Y:S01]  /*0a20*/  @!P5 LDG.E R17, desc[UR6][R14.64+0x14] ;  /* 0x000014060e11d981 */ /* 0x000ee2000c1e1900 */
[----:B----4-:R-:W-:Y:S01]  /*0a30*/  @!P6 FADD R11, R11, R25 ;  /* 0x000000190b0be221 */ /* 0x010fe20000000000 */
[----:B------:R-:W-:-:S04]  /*0a40*/  IADD3 R25, PT, PT, R26, 0x6, RZ ;  /* 0x000000061a197810 */ /* 0x000fc80007ffe0ff */
        /* <DEDUP_REMOVED lines=8> */
[----:B------:R-:W2:Y:S01]  /*0ad0*/  @!P4 LDG.E R28, desc[UR6][R14.64+0x1c] ;  /* 0x00001c060e1cc981 */ /* 0x000ea2000c1e1900 */
[----:B----4-:R-:W-:Y:S01]  /*0ae0*/  @!P6 FADD R11, R11, R25 ;  /* 0x000000190b0be221 */ /* 0x010fe20000000000 */
[----:B------:R-:W-:-:S04]  /*0af0*/  IADD3 R25, PT, PT, R26, 0x9, RZ ;  /* 0x000000091a197810 */ /* 0x000fc80007ffe0ff */
[----:B------:R-:W3:Y:S01]  /*0b00*/  @!P5 LDG.E R17, desc[UR6][R14.64+0x20] ;  /* 0x000020060e11d981 */ /* 0x000ee2000c1e1900 */
[----:B------:R-:W-:-:S13]  /*0b10*/  ISETP.GE.OR P6, PT, R25, UR4, P3 ;  /* 0x0000000419007c0c */ /* 0x000fda0009fc6670 */
[----:B------:R-:W4:Y:S01]  /*0b20*/  @!P6 LDG.E R25, desc[UR6][R14.64+0x24] ;  /* 0x000024060e19e981 */ /* 0x000f22000c1e1900 */
[----:B--2---:R-:W-:-:S04]  /*0b30*/  @!P4 FADD R11, R11, R28 ;  /* 0x0000001c0b0bc221 */ /* 0x004fc80000000000 */
[----:B---3--:R-:W-:Y:S01]  /*0b40*/  @!P5 FADD R11, R11, R17 ;  /* 0x000000110b0bd221 */ /* 0x008fe20000000000 */
[----:B------:R-:W-:-:S05]  /*0b50*/  VIADD R17, R26, 0xa ;  /* 0x0000000a1a117836 */ /* 0x000fca0000000000 */
[----:B------:R-:W-:Y:S01]  /*0b60*/  ISETP.GE.OR P5, PT, R17, UR4, P3 ;  /* 0x0000000411007c0c */ /* 0x000fe20009fa6670 */
[----:B------:R-:W-:-:S05]  /*0b70*/  VIADD R17, R26, 0xb ;  /* 0x0000000b1a117836 */ /* 0x000fca0000000000 */
[----:B------:R-:W-:Y:S01]  /*0b80*/  ISETP.GE.OR P4, PT, R17, UR4, P3 ;  /* 0x0000000411007c0c */ /* 0x000fe20009f86670 */
[----:B----4-:R-:W-:Y:S01]  /*0b90*/  @!P6 FADD R11, R11, R25 ;  /* 0x000000190b0be221 */ /* 0x010fe20000000000 */
[----:B------:R-:W-:-:S05]  /*0ba0*/  IADD3 R25, PT, PT, R26, 0xc, RZ ;  /* 0x0000000c1a197810 */ /* 0x000fca0007ffe0ff */
[----:B------:R-:W2:Y:S01]  /*0bb0*/  @!P5 LDG.E R17, desc[UR6][R14.64+0x28] ;  /* 0x000028060e11d981 */ /* 0x000ea2000c1e1900 */
[----:B------:R-:W-:-:S05]  /*0bc0*/  ISETP.GE.OR P6, PT, R25, UR4, P3 ;  /* 0x0000000419007c0c */ /* 0x000fca0009fc6670 */
[----:B------:R-:W3:Y:S08]  /*0bd0*/  @!P4 LDG.E R25, desc[UR6][R14.64+0x2c] ;  /* 0x00002c060e19c981 */ /* 0x000ef0000c1e1900 */
[----:B------:R-:W4:Y:S01]  /*0be0*/  @!P6 LDG.E R28, desc[UR6][R14.64+0x30] ;  /* 0x000030060e1ce981 */ /* 0x000f22000c1e1900 */
[----:B--2---:R-:W-:Y:S01]  /*0bf0*/  @!P5 FADD R11, R11, R17 ;  /* 0x000000110b0bd221 */ /* 0x004fe20000000000 */
[----:B------:R-:W-:-:S05]  /*0c00*/  VIADD R17, R26, 0xd ;  /* 0x0000000d1a117836 */ /* 0x000fca0000000000 */
[----:B------:R-:W-:Y:S01]  /*0c10*/  ISETP.GE.OR P5, PT, R17, UR4, P3 ;  /* 0x0000000411007c0c */ /* 0x000fe20009fa6670 */
[----:B------:R-:W-:Y:S02]  /*0c20*/  VIADD R17, R26, 0xe ;  /* 0x0000000e1a117836 */ /* 0x000fe40000000000 */
[----:B---3--:R-:W-:-:S03]  /*0c30*/  @!P4 FADD R11, R11, R25 ;  /* 0x000000190b0bc221 */ /* 0x008fc60000000000 */
[----:B------:R-:W-:Y:S02]  /*0c40*/  ISETP.GE.OR P4, PT, R17, UR4, P3 ;  /* 0x0000000411007c0c */ /* 0x000fe40009f86670 */
[----:B------:R-:W-:Y:S01]  /*0c50*/  IADD3 R17, PT, PT, R26, 0xf, RZ ;  /* 0x0000000f1a117810 */ /* 0x000fe20007ffe0ff */
[----:B----4-:R-:W-:-:S04]  /*0c60*/  @!P6 FADD R11, R11, R28 ;  /* 0x0000001c0b0be221 */ /* 0x010fc80000000000 */
[----:B------:R-:W2:Y:S01]  /*0c70*/  @!P5 LDG.E R28, desc[UR6][R14.64+0x34] ;  /* 0x000034060e1cd981 */ /* 0x000ea2000c1e1900 */
[----:B------:R-:W-:-:S05]  /*0c80*/  ISETP.GE.OR P6, PT, R17, UR4, P3 ;  /* 0x0000000411007c0c */ /* 0x000fca0009fc6670 */
[----:B------:R-:W3:Y:S08]  /*0c90*/  @!P4 LDG.E R17, desc[UR6][R14.64+0x38] ;  /* 0x000038060e11c981 */ /* 0x000ef0000c1e1900 */
[----:B------:R-:W4:Y:S01]  /*0ca0*/  @!P6 LDG.E R25, desc[UR6][R14.64+0x3c] ;  /* 0x00003c060e19e981 */ /* 0x000f22000c1e1900 */
[----:B------:R-:W-:Y:S02]  /*0cb0*/  VIADD R16, R16, 0x10 ;  /* 0x0000001010107836 */ /* 0x000fe40000000000 */
[----:B------:R-:W-:-:S02]  /*0cc0*/  VIADD R26, R26, 0x10 ;  /* 0x000000101a1a7836 */ /* 0x000fc40000000000 */
[----:B--2---:R-:W-:Y:S01]  /*0cd0*/  @!P5 FADD R11, R11, R28 ;  /* 0x0000001c0b0bd221 */ /* 0x004fe20000000000 */
[----:B------:R-:W-:-:S03]  /*0ce0*/  ISETP.NE.AND P5, PT, R16, R23, PT ;  /* 0x000000171000720c */ /* 0x000fc60003fa5270 */
[----:B---3--:R-:W-:-:S04]  /*0cf0*/  @!P4 FADD R11, R11, R17 ;  /* 0x000000110b0bc221 */ /* 0x008fc80000000000 */
[----:B----4-:R-:W-:-:S06]  /*0d00*/  @!P6 FADD R11, R11, R25 ;  /* 0x000000190b0be221 */ /* 0x010fcc0000000000 */
[----:B------:R-:W-:Y:S05]  /*0d10*/  @P5 BRA `(.L_x_12) ;  /* 0xfffffff800e45947 */ /* 0x000fea000383ffff */
.L_x_11:
[----:B------:R-:W-:Y:S05]  /*0d20*/  BSYNC.RECONVERGENT B2 ;  /* 0x0000000000027941 */ /* 0x000fea0003800200 */
.L_x_10:
[----:B------:R-:W-:Y:S04]  /*0d30*/  BSSY.RECONVERGENT B2, `(.L_x_13) ;  /* 0x000005c000027945 */ /* 0x000fe80003800200 */
[----:B------:R-:W-:Y:S05]  /*0d40*/  @!P0 BRA `(.L_x_14) ;  /* 0x0000000400688947 */ /* 0x000fea0003800000 */
[----:B------:R-:W-:Y:S01]  /*0d50*/  BSSY.RECONVERGENT B3, `(.L_x_15) ;  /* 0x0000028000037945 */ /* 0x000fe20003800200 */
[----:B------:R-:W-:-:S03]  /*0d60*/  ISETP.NE.AND P3, PT, R20, RZ, PT ;  /* 0x000000ff1400720c */ /* 0x000fc60003f65270 */
[----:B------:R-:W-:Y:S10]  /*0d70*/  @!P1 BRA `(.L_x_16) ;  /* 0x0000000000949947 */ /* 0x000ff40003800000 */
[----:B------:R-:W0:Y:S01]  /*0d80*/  LDCU.64 UR4, c[0x0][0x3b8] ;  /* 0x00007700ff0477ac */ /* 0x000e220008000a00 */
[----:B------:R-:W1:Y:S01]  /*0d90*/  LDC.64 R14, c[0x0][0x398] ;  /* 0x0000e600ff0e7b82 */ /* 0x000e620000000a00 */
[C---:B0-----:R-:W-:Y:S01]  /*0da0*/  ISETP.GE.AND P0, PT, R21.reuse, UR4, PT ;  /* 0x0000000415007c0c */ /* 0x041fe2000bf06270 */
[----:B------:R-:W-:-:S03]  /*0db0*/  IMAD R17, R21, UR5, R26 ;  /* 0x0000000515117c24 */ /* 0x000fc6000f8e021a */
[----:B------:R-:W-:Y:S01]  /*0dc0*/  ISETP.GE.OR P4, PT, R26, UR5, P0 ;  /* 0x000000051a007c0c */ /* 0x000fe20008786670 */
[----:B-1----:R-:W-:-:S12]  /*0dd0*/  IMAD.WIDE R14, R17, 0x4, R14 ;  /* 0x00000004110e7825 */ /* 0x002fd800078e020e */
[----:B------:R-:W2:Y:S01]  /*0de0*/  @!P4 LDG.E R16, desc[UR6][R14.64] ;  /* 0x000000060e10c981 */ /* 0x000ea2000c1e1900 */
[----:B------:R-:W-:-:S04]  /*0df0*/  IADD3 R17, PT, PT, R26, 0x1, RZ ;  /* 0x000000011a117810 */ /* 0x000fc80007ffe0ff */
[----:B------:R-:W-:Y:S01]  /*0e00*/  ISETP.GE.OR P6, PT, R17, UR5, P0 ;  /* 0x0000000511007c0c */ /* 0x000fe200087c6670 */
[----:B------:R-:W-:-:S05]  /*0e10*/  VIADD R17, R26, 0x2 ;  /* 0x000000021a117836 */ /* 0x000fca0000000000 */
[----:B------:R-:W-:Y:S01]  /*0e20*/  ISETP.GE.OR P5, PT, R17, UR5, P0 ;  /* 0x0000000511007c0c */ /* 0x000fe200087a6670 */
[----:B------:R-:W-:-:S12]  /*0e30*/  VIADD R17, R26, 0x3 ;  /* 0x000000031a117836 */ /* 0x000fd80000000000 */
[----:B------:R-:W3:Y:S01]  /*0e40*/  @!P5 LDG.E R28, desc[UR6][R14.64+0x8] ;  /* 0x000008060e1cd981 */ /* 0x000ee2000c1e1900 */
[----:B--2---:R-:W-:-:S03]  /*0e50*/  @!P4 FADD R11, R11, R16 ;  /* 0x000000100b0bc221 */ /* 0x004fc60000000000 */
[----:B------:R-:W2:Y:S01]  /*0e60*/  @!P6 LDG.E R16, desc[UR6][R14.64+0x4] ;  /* 0x000004060e10e981 */ /* 0x000ea2000c1e1900 */
[----:B------:R-:W-:-:S13]  /*0e70*/  ISETP.GE.OR P4, PT, R17, UR5, P0 ;  /* 0x0000000511007c0c */ /* 0x000fda0008786670 */
[----:B------:R-:W4:Y:S01]  /*0e80*/  @!P4 LDG.E R17, desc[UR6][R14.64+0xc] ;  /* 0x00000c060e11c981 */ /* 0x000f22000c1e1900 */
[----:B--2---:R-:W-:Y:S01]  /*0e90*/  @!P6 FADD R11, R11, R16 ;  /* 0x000000100b0be221 */ /* 0x004fe20000000000 */
[----:B------:R-:W-:-:S04]  /*0ea0*/  IADD3 R16, PT, PT, R26, 0x4, RZ ;  /* 0x000000041a107810 */ /* 0x000fc80007ffe0ff */
[----:B------:R-:W-:Y:S01]  /*0eb0*/  ISETP.GE.OR P6, PT, R16, UR5, P0 ;  /* 0x0000000510007c0c */ /* 0x000fe200087c6670 */
[----:B------:R-:W-:Y:S02]  /*0ec0*/  VIADD R16, R26, 0x5 ;  /* 0x000000051a107836 */ /* 0x000fe40000000000 */
[----:B---3--:R-:W-:-:S03]  /*0ed0*/  @!P5 FADD R11, R11, R28 ;  /* 0x0000001c0b0bd221 */ /* 0x008fc60000000000 */
[----:B------:R-:W-:Y:S01]  /*0ee0*/  ISETP.GE.OR P5, PT, R16, UR5, P0 ;  /* 0x0000000510007c0c */ /* 0x000fe200087a6670 */
[----:B------:R-:W-:Y:S02]  /*0ef0*/  VIADD R16, R26, 0x6 ;  /* 0x000000061a107836 */ /* 0x000fe40000000000 */
[----:B----4-:R-:W-:-:S03]  /*0f00*/  @!P4 FADD R11, R11, R17 ;  /* 0x000000110b0bc221 */ /* 0x010fc60000000000 */
[----:B------:R-:W-:Y:S02]  /*0f10*/  ISETP.GE.OR P4, PT, R16, UR5, P0 ;  /* 0x0000000510007c0c */ /* 0x000fe40008786670 */
[----:B------:R-:W-:-:S04]  /*0f20*/  IADD3 R16, PT, PT, R26, 0x7, RZ ;  /* 0x000000071a107810 */ /* 0x000fc80007ffe0ff */
[----:B------:R-:W-:Y:S01]  /*0f30*/  ISETP.GE.OR P0, PT, R16, UR5, P0 ;  /* 0x0000000510007c0c */ /* 0x000fe20008706670 */
[----:B------:R-:W2:Y:S04]  /*0f40*/  @!P5 LDG.E R28, desc[UR6][R14.64+0x14] ;  /* 0x000014060e1cd981 */ /* 0x000ea8000c1e1900 */
[----:B------:R-:W3:Y:S04]  /*0f50*/  @!P6 LDG.E R16, desc[UR6][R14.64+0x10] ;  /* 0x000010060e10e981 */ /* 0x000ee8000c1e1900 */
[----:B------:R-:W4:Y:S04]  /*0f60*/  @!P4 LDG.E R17, desc[UR6][R14.64+0x18] ;  /* 0x000018060e11c981 */ /* 0x000f28000c1e1900 */
[----:B------:R-:W5:Y:S01]  /*0f70*/  @!P0 LDG.E R25, desc[UR6][R14.64+0x1c] ;  /* 0x00001c060e198981 */ /* 0x000f62000c1e1900 */
[----:B------:R-:W-:-:S02]  /*0f80*/  VIADD R26, R26, 0x8 ;  /* 0x000000081a1a7836 */ /* 0x000fc40000000000 */
[----:B---3--:R-:W-:-:S04]  /*0f90*/  @!P6 FADD R11, R11, R16 ;  /* 0x000000100b0be221 */ /* 0x008fc80000000000 */
[----:B--2---:R-:W-:-:S04]  /*0fa0*/  @!P5 FADD R11, R11, R28 ;  /* 0x0000001c0b0bd221 */ /* 0x004fc80000000000 */
[----:B----4-:R-:W-:-:S04]  /*0fb0*/  @!P4 FADD R11, R11, R17 ;  /* 0x000000110b0bc221 */ /* 0x010fc80000000000 */
[----:B-----5:R-:W-:-:S07]  /*0fc0*/  @!P0 FADD R11, R11, R25 ;  /* 0x000000190b0b8221 */ /* 0x020fce0000000000 */
.L_x_16:
[----:B------:R-:W-:Y:S05]  /*0fd0*/  BSYNC.RECONVERGENT B3 ;  /* 0x0000000000037941 */ /* 0x000fea0003800200 */
.L_x_15:
[----:B------:R-:W-:Y:S05]  /*0fe0*/  @!P3 BRA `(.L_x_14) ;  /* 0x0000000000c0b947 */ /* 0x000fea0003800000 */
[----:B------:R-:W-:Y:S01]  /*0ff0*/  BSSY.RECONVERGENT B3, `(.L_x_17) ;  /* 0x0000018000037945 */ /* 0x000fe20003800200 */
[----:B------:R-:W-:-:S03]  /*1000*/  ISETP.NE.AND P3, PT, R24, RZ, PT ;  /* 0x000000ff1800720c */ /* 0x000fc60003f65270 */
[----:B------:R-:W-:Y:S10]  /*1010*/  @!P2 BRA `(.L_x_18) ;  /* 0x000000000054a947 */ /* 0x000ff40003800000 */
[----:B------:R-:W0:Y:S01]  /*1020*/  LDCU.64 UR4, c[0x0][0x3b8] ;  /* 0x00007700ff0477ac */ /* 0x000e220008000a00 */
[----:B------:R-:W1:Y:S01]  /*1030*/  LDC.64 R14, c[0x0][0x398] ;  /* 0x0000e600ff0e7b82 */ /* 0x000e620000000a00 */
[----:B------:R-:W-:Y:S01]  /*1040*/  VIADD R16, R26, 0x1 ;  /* 0x000000011a107836 */ /* 0x000fe20000000000 */
[C---:B0-----:R-:W-:Y:S01]  /*1050*/  ISETP.GE.AND P0, PT, R21.reuse, UR4, PT ;  /* 0x0000000415007c0c */ /* 0x041fe2000bf06270 */
[----:B------:R-:W-:-:S03]  /*1060*/  IMAD R17, R21, UR5, R26 ;  /* 0x0000000515117c24 */ /* 0x000fc6000f8e021a */
[----:B------:R-:W-:Y:S02]  /*1070*/  ISETP.GE.OR P4, PT, R26, UR5, P0 ;  /* 0x000000051a007c0c */ /* 0x000fe40008786670 */
[----:B------:R-:W-:Y:S01]  /*1080*/  ISETP.GE.OR P5, PT, R16, UR5, P0 ;  /* 0x0000000510007c0c */ /* 0x000fe200087a6670 */
[----:B-1----:R-:W-:Y:S01]  /*1090*/  IMAD.WIDE R14, R17, 0x4, R14 ;  /* 0x00000004110e7825 */ /* 0x002fe200078e020e */
[----:B------:R-:W-:-:S04]  /*10a0*/  IADD3 R16, PT, PT, R26, 0x2, RZ ;  /* 0x000000021a107810 */ /* 0x000fc80007ffe0ff */
[----:B------:R-:W-:Y:S01]  /*10b0*/  ISETP.GE.OR P6, PT, R16, UR5, P0 ;  /* 0x0000000510007c0c */ /* 0x000fe200087c6670 */
[----:B------:R-:W-:-:S05]  /*10c0*/  VIADD R16, R26, 0x3 ;  /* 0x000000031a107836 */ /* 0x000fca0000000000 */
        /* <DEDUP_REMOVED lines=10> */
.L_x_18:
[----:B------:R-:W-:Y:S05]  /*1170*/  BSYNC.RECONVERGENT B3 ;  /* 0x0000000000037941 */ /* 0x000fea0003800200 */
.L_x_17:
[----:B------:R-:W-:Y:S05]  /*1180*/  @!P3 BRA `(.L_x_14) ;  /* 0x000000000058b947 */ /* 0x000fea0003800000 */
[----:B------:R-:W0:Y:S01]  /*1190*/  LDC.64 R14, c[0x0][0x3b8] ;  /* 0x0000ee00ff0e7b82 */ /* 0x000e220000000a00 */
[----:B------:R-:W-:Y:S01]  /*11a0*/  BSSY.RECONVERGENT B3, `(.L_x_19) ;  /* 0x000000a000037945 */ /* 0x000fe20003800200 */
[----:B------:R-:W-:-:S06]  /*11b0*/  ISETP.NE.AND P4, PT, R24, 0x1, PT ;  /* 0x000000011800780c */ /* 0x000fcc0003f85270 */
[----:B------:R-:W1:Y:S01]  /*11c0*/  LDC.64 R16, c[0x0][0x398] ;  /* 0x0000e600ff107b82 */ /* 0x000e620000000a00 */
[C---:B0-----:R-:W-:Y:S01]  /*11d0*/  ISETP.GE.AND P0, PT, R21.reuse, R14, PT ;  /* 0x0000000e1500720c */ /* 0x041fe20003f06270 */
[----:B------:R-:W-:-:S03]  /*11e0*/  IMAD R25, R21, R15, R26 ;  /* 0x0000000f15197224 */ /* 0x000fc600078e021a */
[----:B------:R-:W-:Y:S01]  /*11f0*/  ISETP.GE.OR P3, PT, R26, R15, P0 ;  /* 0x0000000f1a00720c */ /* 0x000fe20000766670 */
[----:B-1----:R-:W-:-:S12]  /*1200*/  IMAD.WIDE R16, R25, 0x4, R16 ;  /* 0x0000000419107825 */ /* 0x002fd800078e0210 */
[----:B------:R-:W-:Y:S05]  /*1210*/  @P3 BRA `(.L_x_20) ;  /* 0x0000000000083947 */ /* 0x000fea0003800000 */
[----:B------:R-:W2:Y:S02]  /*1220*/  LDG.E R14, desc[UR6][R16.64] ;  /* 0x00000006100e7981 */ /* 0x000ea4000c1e1900 */
[----:B--2---:R-:W-:-:S07]  /*1230*/  FADD R11, R11, R14 ;  /* 0x0000000e0b0b7221 */ /* 0x004fce0000000000 */
.L_x_20:
[----:B------:R-:W-:Y:S05]  /*1240*/  BSYNC.RECONVERGENT B3 ;  /* 0x0000000000037941 */ /* 0x000fea0003800200 */
.L_x_19:
[----:B------:R-:W-:Y:S05]  /*1250*/  @!P4 BRA `(.L_x_14) ;  /* 0x000000000024c947 */ /* 0x000fea0003800000 */
[C---:B------:R-:W-:Y:S01]  /*1260*/  IADD3 R14, PT, PT, R26.reuse, 0x1, RZ ;  /* 0x000000011a0e7810 */ /* 0x040fe20007ffe0ff */
[----:B------:R-:W-:-:S03]  /*1270*/  VIADD R26, R26, 0x2 ;  /* 0x000000021a1a7836 */ /* 0x000fc60000000000 */
[-C--:B------:R-:W-:Y:S02]  /*1280*/  ISETP.GE.OR P3, PT, R14, R15.reuse, P0 ;  /* 0x0000000f0e00720c */ /* 0x080fe40000766670 */
[----:B------:R-:W-:-:S04]  /*1290*/  ISETP.GE.OR P0, PT, R26, R15, P0 ;  /* 0x0000000f1a00720c */ /* 0x000fc80000706670 */
[----:B------:R-:W-:-:S07]  /*12a0*/  ISETP.EQ.OR P0, PT, R24, 0x2, P0 ;  /* 0x000000021800780c */ /* 0x000fce0000702670 */
[----:B------:R-:W2:Y:S06]  /*12b0*/  @!P3 LDG.E R14, desc[UR6][R16.64+0x4] ;  /* 0x00000406100eb981 */ /* 0x000eac000c1e1900 */
[----:B------:R-:W3:Y:S01]  /*12c0*/  @!P0 LDG.E R26, desc[UR6][R16.64+0x8] ;  /* 0x00000806101a8981 */ /* 0x000ee2000c1e1900 */
[----:B--2---:R-:W-:-:S04]  /*12d0*/  @!P3 FADD R11, R11, R14 ;  /* 0x0000000e0b0bb221 */ /* 0x004fc80000000000 */
[----:B---3--:R-:W-:-:S07]  /*12e0*/  @!P0 FADD R11, R11, R26 ;  /* 0x0000001a0b0b8221 */ /* 0x008fce0000000000 */
.L_x_14:
[----:B------:R-:W-:Y:S05]  /*12f0*/  BSYNC.RECONVERGENT B2 ;  /* 0x0000000000027941 */ /* 0x000fea0003800200 */
.L_x_13:
[C---:B------:R-:W-:Y:S01]  /*1300*/  ISETP.NE.AND P0, PT, R21.reuse, R22, PT ;  /* 0x000000161500720c */ /* 0x040fe20003f05270 */
[----:B------:R-:W-:-:S12]  /*1310*/  VIADD R21, R21, 0x1 ;  /* 0x0000000115157836 */ /* 0x000fd80000000000 */
[----:B------:R-:W-:Y:S05]  /*1320*/  @P0 BRA `(.L_x_21) ;  /* 0xfffffff4003c0947 */ /* 0x000fea000383ffff */
[----:B------:R-:W-:Y:S05]  /*1330*/  BSYNC.RECONVERGENT B1 ;  /* 0x0000000000017941 */ /* 0x000fea0003800200 */
.L_x_9:
[----:B------:R-:W-:Y:S01]  /*1340*/  IADD3 R6, PT, PT, R7, -R6, RZ ;  /* 0x8000000607067210 */ /* 0x000fe20007ffe0ff */
[----:B------:R-:W-:Y:S01]  /*1350*/  IMAD.IADD R9, R8, 0x1, -R9 ;  /* 0x0000000108097824 */ /* 0x000fe200078e0a09 */
[----:B------:R-:W-:Y:S03]  /*1360*/  BSSY.RECONVERGENT B1, `(.L_x_22) ;  /* 0x000000f000017945 */ /* 0x000fe60003800200 */
[----:B------:R-:W-:-:S05]  /*1370*/  IMAD R6, R6, R9, R6 ;  /* 0x0000000906067224 */ /* 0x000fca00078e0206 */
[----:B------:R-:W-:-:S04]  /*1380*/  IADD3 R6, PT, PT, R9, 0x1, R6 ;  /* 0x0000000109067810 */ /* 0x000fc80007ffe006 */
[----:B------:R-:W-:-:S04]  /*1390*/  I2FP.F32.S32 R10, R6 ;  /* 0x00000006000a7245 */ /* 0x000fc80000201400 */
[----:B------:R-:W0:Y:S08]  /*13a0*/  MUFU.RCP R6, R10 ;  /* 0x0000000a00067308 */ /* 0x000e300000001000 */
[----:B------:R-:W1:Y:S01]  /*13b0*/  FCHK P0, R11, R10 ;  /* 0x0000000a0b007302 */ /* 0x000e620000000000 */
[----:B0-----:R-:W-:-:S04]  /*13c0*/  FFMA R7, -R10, R6, 1 ;  /* 0x3f8000000a077423 */ /* 0x001fc80000000106 */
[----:B------:R-:W-:-:S04]  /*13d0*/  FFMA R6, R6, R7, R6 ;  /* 0x0000000706067223 */ /* 0x000fc80000000006 */
[----:B------:R-:W-:-:S04]  /*13e0*/  FFMA R7, R6, R11, RZ ;  /* 0x0000000b06077223 */ /* 0x000fc800000000ff */
[----:B------:R-:W-:-:S04]  /*13f0*/  FFMA R8, -R10, R7, R11 ;  /* 0x000000070a087223 */ /* 0x000fc8000000010b */
[----:B------:R-:W-:Y:S01]  /*1400*/  FFMA R6, R6, R8, R7 ;  /* 0x0000000806067223 */ /* 0x000fe20000000007 */
[----:B-1----:R-:W-:Y:S06]  /*1410*/  @!P0 BRA `(.L_x_23) ;  /* 0x00000000000c8947 */ /* 0x002fec0003800000 */
[----:B------:R-:W-:Y:S01]  /*1420*/  IMAD.MOV.U32 R6, RZ, RZ, R10 ;  /* 0x000000ffff067224 */ /* 0x000fe200078e000a */
[----:B------:R-:W-:-:S07]  /*1430*/  MOV R8, 0x1450 ;  /* 0x0000145000087802 */ /* 0x000fce0000000f00 */
[----:B------:R-:W-:Y:S05]  /*1440*/  CALL.REL.NOINC `($__internal_1_$__cuda_sm3x_div_rn_noftz_f32_slowpath) ;  /* 0x0000003000a87944 */ /* 0x000fea0003c00000 */
.L_x_23:
[----:B------:R-:W-:Y:S05]  /*1450*/  BSYNC.RECONVERGENT B1 ;  /* 0x0000000000017941 */ /* 0x000fea0003800200 */
.L_x_22:
[----:B------:R-:W0:Y:S02]  /*1460*/  LDCU UR4, c[0x0][0x3d0] ;  /* 0x00007a00ff0477ac */ /* 0x000e240008000800 */
[----:B0-----:R-:W-:-:S04]  /*1470*/  FADD R6, R6, -UR4 ;  /* 0x8000000406067e21 */ /* 0x001fc80008000000 */
[----:B------:R-:W-:-:S07]  /*1480*/  FADD R11, |R6|, -RZ ;  /* 0x800000ff060b7221 */ /* 0x000fce0000000200 */
.L_x_8:
[----:B------:R-:W-:Y:S05]  /*1490*/  BSYNC.RECONVERGENT B0 ;  /* 0x0000000000007941 */ /* 0x000fea0003800200 */
.L_x_7:
[----:B------:R-:W0:Y:S01]  /*14a0*/  LDCU.64 UR4, c[0x0][0x3c8] ;  /* 0x00007900ff0477ac */ /* 0x000e220008000a00 */
[----:B------:R-:W-:Y:S02]  /*14b0*/  IADD3 R5, PT, PT, R5, 0x1, RZ ;  /* 0x0000000105057810 */ /* 0x000fe40007ffe0ff */
[----:B0-----:R-:W-:-:S04]  /*14c0*/  FSETP.GTU.AND P0, PT, R4, UR4, PT ;  /* 0x0000000404007c0b */ /* 0x001fc8000bf0c000 */
[----:B------:R-:W-:-:S13]  /*14d0*/  FSETP.GTU.OR P0, PT, R11, UR5, P0 ;  /* 0x000000050b007c0b */ /* 0x000fda000870c400 */
[----:B------:R0:W-:Y:S01]  /*14e0*/  @!P0 STG.E desc[UR6][R12.64], R4 ;  /* 0x000000040c008986 */ /* 0x0001e2000c101906 */
[----:B------:R-:W-:-:S13]  /*14f0*/  ISETP.NE.AND P0, PT, R5, 0x3, PT ;  /* 0x000000030500780c */ /* 0x000fda0003f05270 */
[----:B0-----:R-:W-:Y:S05]  /*1500*/  @P0 BRA `(.L_x_2) ;  /* 0xffffffec00d00947 */ /* 0x001fea000383ffff */
[----:B------:R-:W-:Y:S05]  /*1510*/  EXIT ;  /* 0x000000000000794d */ /* 0x000fea0003800000 */
.L_x_0:
[----:B------:R-:W-:-:S09]  /*1520*/  UISETP.GE.AND UP0, UPT, UR9, 0x1, UPT ;  /* 0x000000010900788c */ /* 0x000fd2000bf06270 */
[----:B------:R-:W-:Y:S05]  /*1530*/  BRA.U !UP0, `(.L_x_24) ;  /* 0x0000001d08647547 */ /* 0x000fea000b800000 */
[----:B------:R-:W-:-:S07]  /*1540*/  IMAD.MOV.U32 R5, RZ, RZ, RZ ;  /* 0x000000ffff057224 */ /* 0x000fce00078e00ff */
.L_x_59:
[----:B0-----:R-:W0:Y:S01]  /*1550*/  LDC.64 R6, c[0x0][0x380] ;  /* 0x0000e000ff067b82 */ /* 0x001e220000000a00 */
[----:B------:R-:W-:Y:S02]  /*1560*/  IMAD.SHL.U32 R4, R5, 0x4, RZ ;  /* 0x0000000405047824 */ /* 0x000fe400078e00ff */
[----:B------:R-:W-:Y:S02]  /*1570*/  HFMA2 R11, -RZ, RZ, -1.875, 0 ;  /* 0xbf800000ff0b7431 */ /* 0x000fe400000001ff */
[----:B------:R-:W-:Y:S01]  /*1580*/  IMAD R9, R0, 0x3, R5 ;  /* 0x0000000300097824 */ /* 0x000fe200078e0205 */
[C---:B------:R-:W-:Y:S02]  /*1590*/  ISETP.EQ.AND P0, PT, R4.reuse, RZ, PT ;  /* 0x000000ff0400720c */ /* 0x040fe40003f02270 */
[C---:B------:R-:W-:Y:S02]  /*15a0*/  ISETP.EQ.AND P1, PT, R4.reuse, 0x4, PT ;  /* 0x000000040400780c */ /* 0x040fe40003f22270 */
[----:B------:R-:W-:-:S09]  /*15b0*/  ISETP.EQ.AND P2, PT, R4, 0x8, PT ;  /* 0x000000080400780c */ /* 0x000fd20003f42270 */
[----:B------:R-:W-:Y:S01]  /*15c0*/  @P0 IMAD.MOV.U32 R4, RZ, RZ, RZ ;  /* 0x000000ffff040224 */ /* 0x000fe200078e00ff */
[----:B------:R-:W-:Y:S01]  /*15d0*/  ISETP.NE.AND P0, PT, R5, RZ, PT ;  /* 0x000000ff0500720c */ /* 0x000fe20003f05270 */
[----:B------:R-:W-:Y:S02]  /*15e0*/  @P1 IMAD.MOV.U32 R4, RZ, RZ, 0x2d ;  /* 0x0000002dff041424 */ /* 0x000fe400078e00ff */
[----:B------:R-:W-:Y:S01]  /*15f0*/  @P2 MOV R4, 0xffffffd3 ;  /* 0xffffffd300042802 */ /* 0x000fe20000000f00 */
[----:B0-----:R-:W-:-:S05]  /*1600*/  IMAD.WIDE R6, R9, 0x4, R6 ;  /* 0x0000000409067825 */ /* 0x001fca00078e0206 */
[----:B------:R0:W-:Y:S04]  /*1610*/  STG.E desc[UR6][R6.64], R11 ;  /* 0x0000000b06007986 */ /* 0x0001e8000c101906 */
[----:B------:R-:W-:Y:S05]  /*1620*/  @!P0 BRA `(.L_x_25) ;  /* 0x0000000000308947 */ /* 0x000fea0003800000 */
[----:B------:R-:W-:-:S13]  /*1630*/  ISETP.NE.AND P0, PT, R5, 0x1, PT ;  /* 0x000000010500780c */ /* 0x000fda0003f05270 */
[----:B0-----:R-:W0:Y:S02]  /*1640*/  @!P0 LDC.64 R10, c[0x0][0x3a8] ;  /* 0x0000ea00ff0a8b82 */ /* 0x001e240000000a00 */
[----:B0-----:R0:W5:Y:S04]  /*1650*/  @!P0 LDG.E R6, desc[UR6][R10.64] ;  /* 0x000000060a068981 */ /* 0x001168000c1e1900 */
[----:B------:R0:W5:Y:S04]  /*1660*/  @!P0 LDG.E R7, desc[UR6][R10.64+0x4] ;  /* 0x000004060a078981 */ /* 0x000168000c1e1900 */
[----:B------:R0:W5:Y:S04]  /*1670*/  @!P0 LDG.E R9, desc[UR6][R10.64+0x8] ;  /* 0x000008060a098981 */ /* 0x000168000c1e1900 */
[----:B------:R0:W5:Y:S01]  /*1680*/  @!P0 LDG.E R8, desc[UR6][R10.64+0xc] ;  /* 0x00000c060a088981 */ /* 0x000162000c1e1900 */
[----:B------:R-:W1:Y:S03]  /*1690*/  @P0 LDC.64 R12, c[0x0][0x3b0] ;  /* 0x0000ec00ff0c0b82 */ /* 0x000e660000000a00 */
[----:B-1----:R0:W5:Y:S04]  /*16a0*/  @P0 LDG.E R6, desc[UR6][R12.64] ;  /* 0x000000060c060981 */ /* 0x002168000c1e1900 */
[----:B------:R0:W5:Y:S04]  /*16b0*/  @P0 LDG.E R7, desc[UR6][R12.64+0x4] ;  /* 0x000004060c070981 */ /* 0x000168000c1e1900 */
[----:B------:R0:W5:Y:S04]  /*16c0*/  @P0 LDG.E R9, desc[UR6][R12.64+0x8] ;  /* 0x000008060c090981 */ /* 0x000168000c1e1900 */
[----:B------:R0:W5:Y:S01]  /*16d0*/  @P0 LDG.E R8, desc[UR6][R12.64+0xc] ;  /* 0x00000c060c080981 */ /* 0x000162000c1e1900 */
[----:B------:R-:W-:Y:S05]  /*16e0*/  BRA `(.L_x_26) ;  /* 0x0000000000147947 */ /* 0x000fea0003800000 */
.L_x_25:
[----:B0-----:R-:W0:Y:S02]  /*16f0*/  LDC.64 R10, c[0x0][0x3a0] ;  /* 0x0000e800ff0a7b82 */ /* 0x001e240000000a00 */
[----:B0-----:R1:W5:Y:S04]  /*1700*/  LDG.E R6, desc[UR6][R10.64] ;  /* 0x000000060a067981 */ /* 0x001368000c1e1900 */
[----:B------:R1:W5:Y:S04]  /*1710*/  LDG.E R7, desc[UR6][R10.64+0x4] ;  /* 0x000004060a077981 */ /* 0x000368000c1e1900 */
[----:B------:R1:W5:Y:S04]  /*1720*/  LDG.E R9, desc[UR6][R10.64+0x8] ;  /* 0x000008060a097981 */ /* 0x000368000c1e1900 */
[----:B------:R1:W5:Y:S02]  /*1730*/  LDG.E R8, desc[UR6][R10.64+0xc] ;  /* 0x00000c060a087981 */ /* 0x000364000c1e1900 */
.L_x_26:
[----:B------:R-:W2:Y:S01]  /*1740*/  LDCU.64 UR4, c[0x0][0x3b8] ;  /* 0x00007700ff0477ac */ /* 0x000ea20008000a00 */
[----:B01---5:R-:W-:Y:S01]  /*1750*/  IMAD.IADD R10, R3, 0x1, R6 ;  /* 0x00000001030a7824 */ /* 0x023fe200078e0206 */
[----:B------:R-:W-:Y:S01]  /*1760*/  BSSY.RECONVERGENT B0, `(.L_x_27) ;  /* 0x00000ef000007945 */ /* 0x000fe20003800200 */
[----:B------:R-:W-:Y:S01]  /*1770*/  IMAD.IADD R13, R2, 0x1, R9 ;  /* 0x00000001020d7824 */ /* 0x000fe200078e0209 */
[----:B------:R-:W-:Y:S02]  /*1780*/  MOV R11, 0x7f7fffff ;  /* 0x7f7fffff000b7802 */ /* 0x000fe40000000f00 */
[C---:B--2---:R-:W-:Y:S02]  /*1790*/  ISETP.GE.AND P0, PT, R10.reuse, UR5, PT ;  /* 0x000000050a007c0c */ /* 0x044fe4000bf06270 */
[----:B------:R-:W-:Y:S02]  /*17a0*/  ISETP.GE.AND P1, PT, R13, UR4, PT ;  /* 0x000000040d007c0c */ /* 0x000fe4000bf26270 */
[----:B------:R-:W-:-:S02]  /*17b0*/  ISETP.LT.OR P0, PT, R10, RZ, P0 ;  /* 0x000000ff0a00720c */ /* 0x000fc40000701670 */
[----:B------:R-:W-:-:S04]  /*17c0*/  ISETP.LT.OR P1, PT, R13, RZ, P1 ;  /* 0x000000ff0d00720c */ /* 0x000fc80000f21670 */
[----:B------:R-:W-:-:S13]  /*17d0*/  PLOP3.LUT P0, PT, P0, P1, PT, 0xf8, 0x8f ;  /* 0x00000000008f781c */ /* 0x000fda0000703f70 */
[----:B------:R-:W-:Y:S05]  /*17e0*/  @P0 BRA `(.L_x_28) ;  /* 0x0000000c00980947 */ /* 0x000fea0003800000 */
[----:B------:R-:W-:Y:S02]  /*17f0*/  IMAD.IADD R15, R3, 0x1, R7 ;  /* 0x00000001030f7824 */ /* 0x000fe400078e0207 */
[----:B------:R-:W-:-:S03]  /*1800*/  IMAD.IADD R18, R2, 0x1, R8 ;  /* 0x0000000102127824 */ /* 0x000fc600078e0208 */
[C---:B------:R-:W-:Y:S02]  /*1810*/  ISETP.GE.AND P0, PT, R15.reuse, UR5, PT ;  /* 0x000000050f007c0c */ /* 0x040fe4000bf06270 */
[C---:B------:R-:W-:Y:S02]  /*1820*/  ISETP.GE.AND P1, PT, R18.reuse, UR4, PT ;  /* 0x0000000412007c0c */ /* 0x040fe4000bf26270 */
[----:B------:R-:W-:Y:S02]  /*1830*/  ISETP.LT.OR P0, PT, R15, RZ, P0 ;  /* 0x000000ff0f00720c */ /* 0x000fe40000701670 */
[----:B------:R-:W-:-:S04]  /*1840*/  ISETP.LT.OR P1, PT, R18, RZ, P1 ;  /* 0x000000ff1200720c */ /* 0x000fc80000f21670 */
[----:B------:R-:W-:-:S13]  /*1850*/  PLOP3.LUT P0, PT, P0, P1, PT, 0xf8, 0x8f ;  /* 0x00000000008f781c */ /* 0x000fda0000703f70 */
[----:B------:R-:W-:Y:S05]  /*1860*/  @P0 BRA `(.L_x_28) ;  /* 0x0000000c00780947 */ /* 0x000fea0003800000 */
[----:B------:R-:W-:Y:S01]  /*1870*/  ISETP.GE.AND P0, PT, R7, R6, PT ;  /* 0x000000060700720c */ /* 0x000fe20003f06270 */
[----:B------:R-:W-:-:S03]  /*1880*/  HFMA2 R11, -RZ, RZ, 0, 0 ;  /* 0x00000000ff0b7431 */ /* 0x000fc600000001ff */
[----:B------:R-:W-:-:S13]  /*1890*/  ISETP.LT.OR P0, PT, R8, R9, !P0 ;  /* 0x000000090800720c */ /* 0x000fda0004701670 */
[----:B------:R-:W-:Y:S05]  /*18a0*/  @P0 BRA `(.L_x_29) ;  /* 0x0000000c00140947 */ /* 0x000fea0003800000 */
[----:B------:R-:W-:Y:S01]  /*18b0*/  VIMNMX.U32 R11, PT, PT, R10, R15, !PT ;  /* 0x0000000f0a0b7248 */ /* 0x000fe20007fe0000 */
[----:B------:R-:W-:Y:S01]  /*18c0*/  BSSY.RECONVERGENT B1, `(.L_x_29) ;  /* 0x00000c3000017945 */ /* 0x000fe20003800200 */
[----:B------:R-:W-:-:S03]  /*18d0*/  VIMNMX.U32 R18, PT, PT, R18, R13, !PT ;  /* 0x0000000d12127248 */ /* 0x000fc60007fe0000 */
[----:B------:R-:W-:Y:S01]  /*18e0*/  IMAD.IADD R12, R11, 0x1, -R10 ;  /* 0x000000010b0c7824 */ /* 0x000fe200078e0a0a */
[----:B------:R-:W-:-:S03]  /*18f0*/  MOV R11, RZ ;  /* 0x000000ff000b7202 */ /* 0x000fc60000000f00 */
[----:B------:R-:W-:-:S05]  /*1900*/  VIADD R21, R12, 0x1 ;  /* 0x000000010c157836 */ /* 0x000fca0000000000 */
[C---:B------:R-:W-:Y:S02]  /*1910*/  LOP3.LUT R22, R21.reuse, 0xfffffff0, RZ, 0xc0, !PT ;  /* 0xfffffff015167812 */ /* 0x040fe400078ec0ff */
[C---:B------:R-:W-:Y:S02]  /*1920*/  LOP3.LUT R19, R21.reuse, 0xf, RZ, 0xc0, !PT ;  /* 0x0000000f15137812 */ /* 0x040fe400078ec0ff */
[C---:B------:R-:W-:Y:S01]  /*1930*/  LOP3.LUT R20, R21.reuse, 0x7, RZ, 0xc0, !PT ;  /* 0x0000000715147812 */ /* 0x040fe200078ec0ff */
[----:B------:R-:W-:Y:S01]  /*1940*/  IMAD.MOV R22, RZ, RZ, -R22 ;  /* 0x000000ffff167224 */ /* 0x000fe200078e0a16 */
[----:B------:R-:W-:-:S07]  /*1950*/  LOP3.LUT R21, R21, 0x3, RZ, 0xc0, !PT ;  /* 0x0000000315157812 */ /* 0x000fce00078ec0ff */
.L_x_42:
[----:B------:R-:W-:Y:S01]  /*1960*/  ISETP.GE.U32.AND P0, PT, R12, 0xf, PT ;  /* 0x0000000f0c00780c */ /* 0x000fe20003f06070 */
[----:B------:R-:W-:Y:S01]  /*1970*/  BSSY.RECONVERGENT B2, `(.L_x_30) ;  /* 0x0000052000027945 */ /* 0x000fe20003800200 */
[----:B------:R-:W-:-:S11]  /*1980*/  IMAD.MOV.U32 R24, RZ, RZ, R10 ;  /* 0x000000ffff187224 */ /* 0x000fd600078e000a */
[----:B------:R-:W-:Y:S05]  /*1990*/  @!P0 BRA `(.L_x_31) ;  /* 0x00000004003c8947 */ /* 0x000fea0003800000 */
[----:B------:R-:W0:Y:S01]  /*19a0*/  LDCU.64 UR8, c[0x0][0x3b8] ;  /* 0x00007700ff0877ac */ /* 0x000e220008000a00 */
[----:B------:R-:W-:Y:S01]  /*19b0*/  BSSY.RECONVERGENT B3, `(.L_x_32) ;  /* 0x000004c000037945 */ /* 0x000fe20003800200 */
[----:B------:R-:W-:Y:S01]  /*19c0*/  MOV R24, R22 ;  /* 0x0000001600187202 */ /* 0x000fe20000000f00 */
[--C-:B------:R-:W-:Y:S01]  /*19d0*/  IMAD.MOV.U32 R16, RZ, RZ, R10.reuse ;  /* 0x000000ffff107224 */ /* 0x100fe200078e000a */
[C---:B0-----:R-:W-:Y:S01]  /*19e0*/  ISETP.GE.AND P0, PT, R13.reuse, UR8, PT ;  /* 0x000000080d007c0c */ /* 0x041fe2000bf06270 */
[----:B------:R-:W-:-:S12]  /*19f0*/  IMAD R17, R13, UR9, R10 ;  /* 0x000000090d117c24 */ /* 0x000fd8000f8e020a */
.L_x_33:
[----:B------:R-:W0:Y:S01]  /*1a00*/  LDCU UR8, c[0x0][0x3bc] ;  /* 0x00007780ff0877ac */ /* 0x000e220008000800 */
[----:B------:R-:W1:Y:S01]  /*1a10*/  LDC.64 R14, c[0x0][0x398] ;  /* 0x0000e600ff0e7b82 */ /* 0x000e620000000a00 */
[C---:B------:R-:W-:Y:S01]  /*1a20*/  VIADD R26, R16.reuse, 0x1 ;  /* 0x00000001101a7836 */ /* 0x040fe20000000000 */
[----:B0-----:R-:W-:-:S04]  /*1a30*/  ISETP.GE.OR P1, PT, R16, UR8, P0 ;  /* 0x0000000810007c0c */ /* 0x001fc80008726670 */
[----:B------:R-:W-:Y:S02]  /*1a40*/  ISETP.GE.OR P2, PT, R26, UR8, P0 ;  /* 0x000000081a007c0c */ /* 0x000fe40008746670 */
[----:B------:R-:W-:Y:S01]  /*1a50*/  IADD3 R26, PT, PT, R16, 0x2, RZ ;  /* 0x00000002101a7810 */ /* 0x000fe20007ffe0ff */
[----:B-1----:R-:W-:-:S03]  /*1a60*/  IMAD.WIDE R14, R17, 0x4, R14 ;  /* 0x00000004110e7825 */ /* 0x002fc600078e020e */
[----:B------:R-:W-:-:S03]  /*1a70*/  ISETP.GE.OR P3, PT, R26, UR8, P0 ;  /* 0x000000081a007c0c */ /* 0x000fc60008766670 */
[----:B------:R-:W2:Y:S04]  /*1a80*/  @!P1 LDG.E R26, desc[UR6][R14.64] ;  /* 0x000000060e1a9981 */ /* 0x000ea8000c1e1900 */
[----:B------:R-:W3:Y:S06]  /*1a90*/  @!P2 LDG.E R28, desc[UR6][R14.64+0x4] ;  /* 0x000004060e1ca981 */ /* 0x000eec000c1e1900 */
[----:B------:R-:W4:Y:S01]  /*1aa0*/  @!P3 LDG.E R27, desc[UR6][R14.64+0x8] ;  /* 0x000008060e1bb981 */ /* 0x000f22000c1e1900 */
[----:B--2---:R-:W-:Y:S01]  /*1ab0*/  @!P1 FADD R11, R11, R26 ;  /* 0x0000001a0b0b9221 */ /* 0x004fe20000000000 */
[----:B------:R-:W-:-:S03]  /*1ac0*/  VIADD R26, R16, 0x3 ;  /* 0x00000003101a7836 */ /* 0x000fc60000000000 */
[----:B---3--:R-:W-:Y:S02]  /*1ad0*/  @!P2 FADD R11, R11, R28 ;  /* 0x0000001c0b0ba221 */ /* 0x008fe40000000000 */
[----:B------:R-:W-:Y:S01]  /*1ae0*/  ISETP.GE.OR P1, PT, R26, UR8, P0 ;  /* 0x000000081a007c0c */ /* 0x000fe20008726670 */
[----:B------:R-:W-:Y:S02]  /*1af0*/  VIADD R26, R16, 0x4 ;  /* 0x00000004101a7836 */ /* 0x000fe40000000000 */
[----:B----4-:R-:W-:-:S03]  /*1b00*/  @!P3 FADD R11, R11, R27 ;  /* 0x0000001b0b0bb221 */ /* 0x010fc60000000000 */
[----:B------:R-:W-:Y:S02]  /*1b10*/  ISETP.GE.OR P2, PT, R26, UR8, P0 ;  /* 0x000000081a007c0c */ /* 0x000fe40008746670 */
        /* <DEDUP_REMOVED lines=8> */
[----:B---3--:R-:W-:Y:S01]  /*1ba0*/  @!P1 FADD R11, R11, R26 ;  /* 0x0000001a0b0b9221 */ /* 0x008fe20000000000 */
[----:B------:R-:W-:-:S05]  /*1bb0*/  VIADD R26, R16, 0x7 ;  /* 0x00000007101a7836 */ /* 0x000fca0000000000 */
[----:B------:R-:W-:Y:S02]  /*1bc0*/  ISETP.GE.OR P1, PT, R26, UR8, P0 ;  /* 0x000000081a007c0c */ /* 0x000fe40008726670 */
[----:B------:R-:W-:Y:S01]  /*1bd0*/  IADD3 R26, PT, PT, R16, 0x8, RZ ;  /* 0x00000008101a7810 */ /* 0x000fe20007ffe0ff */
[----:B--2---:R-:W-:-:S03]  /*1be0*/  @!P2 FADD R11, R11, R28 ;  /* 0x0000001c0b0ba221 */ /* 0x004fc60000000000 */
[----:B------:R-:W-:Y:S01]  /*1bf0*/  ISETP.GE.OR P2, PT, R26, UR8, P0 ;  /* 0x000000081a007c0c */ /* 0x000fe20008746670 */
[----:B------:R-:W-:Y:S02]  /*1c00*/  VIADD R26, R16, 0x9 ;  /* 0x00000009101a7836 */ /* 0x000fe40000000000 */
[----:B----4-:R-:W-:-:S03]  /*1c10*/  @!P3 FADD R11, R11, R27 ;  /* 0x0000001b0b0bb221 */ /* 0x010fc60000000000 */
[----:B------:R-:W-:Y:S01]  /*1c20*/  ISETP.GE.OR P3, PT, R26, UR8, P0 ;  /* 0x000000081a007c0c */ /* 0x000fe20008766670 */
[----:B------:R-:W-:Y:S02]  /*1c30*/  VIADD R26, R16, 0xa ;  /* 0x0000000a101a7836 */ /* 0x000fe40000000000 */
[----:B-----5:R-:W-:-:S03]  /*1c40*/  @!P4 FADD R11, R11, R29 ;  /* 0x0000001d0b0bc221 */ /* 0x020fc60000000000 */
[----:B------:R-:W-:Y:S01]  /*1c50*/  ISETP.GE.OR P4, PT, R26, UR8, P0 ;  /* 0x000000081a007c0c */ /* 0x000fe20008786670 */
[----:B------:R-:W2:Y:S04]  /*1c60*/  @!P2 LDG.E R28, desc[UR6][R14.64+0x20] ;  /* 0x000020060e1ca981 */ /* 0x000ea8000c1e1900 */
[----:B------:R-:W3:Y:S04]  /*1c70*/  @!P1 LDG.E R26, desc[UR6][R14.64+0x1c] ;  /* 0x00001c060e1a9981 */ /* 0x000ee8000c1e1900 */
[----:B------:R-:W4:Y:S04]  /*1c80*/  @!P3 LDG.E R27, desc[UR6][R14.64+0x24] ;  /* 0x000024060e1bb981 */ /* 0x000f28000c1e1900 */
[----:B------:R-:W5:Y:S01]  /*1c90*/  @!P4 LDG.E R29, desc[UR6][R14.64+0x28] ;  /* 0x000028060e1dc981 */ /* 0x000f62000c1e1900 */
[----:B---3--:R-:W-:Y:S01]  /*1ca0*/  @!P1 FADD R11, R11, R26 ;  /* 0x0000001a0b0b9221 */ /* 0x008fe20000000000 */
[----:B------:R-:W-:-:S04]  /*1cb0*/  IADD3 R26, PT, PT, R16, 0xb, RZ ;  /* 0x0000000b101a7810 */ /* 0x000fc80007ffe0ff */
[----:B------:R-:W-:Y:S01]  /*1cc0*/  ISETP.GE.OR P1, PT, R26, UR8, P0 ;  /* 0x000000081a007c0c */ /* 0x000fe20008726670 */
[----:B------:R-:W-:Y:S02]  /*1cd0*/  VIADD R26, R16, 0xc ;  /* 0x0000000c101a7836 */ /* 0x000fe40000000000 */
[----:B--2---:R-:W-:-:S03]  /*1ce0*/  @!P2 FADD R11, R11, R28 ;  /* 0x0000001c0b0ba221 */ /* 0x004fc60000000000 */
[----:B------:R-:W-:Y:S01]  /*1cf0*/  ISETP.GE.OR P2, PT, R26, UR8, P0 ;  /* 0x000000081a007c0c */ /* 0x000fe20008746670 */
[----:B------:R-:W-:Y:S02]  /*1d00*/  VIADD R26, R16, 0xd ;  /* 0x0000000d101a7836 */ /* 0x000fe40000000000 */
[----:B----4-:R-:W-:-:S03]  /*1d10*/  @!P3 FADD R11, R11, R27 ;  /* 0x0000001b0b0bb221 */ /* 0x010fc60000000000 */
[----:B------:R-:W-:Y:S02]  /*1d20*/  ISETP.GE.OR P3, PT, R26, UR8, P0 ;  /* 0x000000081a007c0c */ /* 0x000fe40008766670 */
[----:B------:R-:W-:Y:S01]  /*1d30*/  IADD3 R26, PT, PT, R16, 0xe, RZ ;  /* 0x0000000e101a7810 */ /* 0x000fe20007ffe0ff */
[----:B-----5:R-:W-:-:S03]  /*1d40*/  @!P4 FADD R11, R11, R29 ;  /* 0x0000001d0b0bc221 */ /* 0x020fc60000000000 */
[----:B------:R-:W-:Y:S01]  /*1d50*/  ISETP.GE.OR P4, PT, R26, UR8, P0 ;  /* 0x000000081a007c0c */ /* 0x000fe20008786670 */
[----:B------:R-:W2:Y:S04]  /*1d60*/  @!P2 LDG.E R28, desc[UR6][R14.64+0x30] ;  /* 0x000030060e1ca981 */ /* 0x000ea8000c1e1900 */
[----:B------:R-:W3:Y:S04]  /*1d70*/  @!P1 LDG.E R26, desc[UR6][R14.64+0x2c] ;  /* 0x00002c060e1a9981 */ /* 0x000ee8000c1e1900 */
[----:B------:R-:W4:Y:S04]  /*1d80*/  @!P3 LDG.E R27, desc[UR6][R14.64+0x34] ;  /* 0x000034060e1bb981 */ /* 0x000f28000c1e1900 */
[----:B------:R-:W5:Y:S01]  /*1d90*/  @!P4 LDG.E R29, desc[UR6][R14.64+0x38] ;  /* 0x000038060e1dc981 */ /* 0x000f62000c1e1900 */
[----:B---3--:R-:W-:Y:S01]  /*1da0*/  @!P1 FADD R11, R11, R26 ;  /* 0x0000001a0b0b9221 */ /* 0x008fe20000000000 */
[----:B------:R-:W-:-:S05]  /*1db0*/  VIADD R26, R16, 0xf ;  /* 0x0000000f101a7836 */ /* 0x000fca0000000000 */
[----:B------:R-:W-:-:S13]  /*1dc0*/  ISETP.GE.OR P1, PT, R26, UR8, P0 ;  /* 0x000000081a007c0c */ /* 0x000fda0008726670 */
[----:B------:R-:W3:Y:S01]  /*1dd0*/  @!P1 LDG.E R26, desc[UR6][R14.64+0x3c] ;  /* 0x00003c060e1a9981 */ /* 0x000ee2000c1e1900 */
[----:B------:R-:W-:Y:S02]  /*1de0*/  VIADD R24, R24, 0x10 ;  /* 0x0000001018187836 */ /* 0x000fe40000000000 */
[----:B--2---:R-:W-:-:S03]  /*1df0*/  @!P2 FADD R11, R11, R28 ;  /* 0x0000001c0b0ba221 */ /* 0x004fc60000000000 */
[----:B------:R-:W-:Y:S01]  /*1e00*/  ISETP.NE.AND P2, PT, R24, RZ, PT ;  /* 0x000000ff1800720c */ /* 0x000fe20003f45270 */
[----:B----4-:R-:W-:-:S04]  /*1e10*/  @!P3 FADD R11, R11, R27 ;  /* 0x0000001b0b0bb221 */ /* 0x010fc80000000000 */
[----:B-----5:R-:W-:Y:S01]  /*1e20*/  @!P4 FADD R11, R11, R29 ;  /* 0x0000001d0b0bc221 */ /* 0x020fe20000000000 */
[----:B------:R-:W-:Y:S01]  /*1e30*/  IADD3 R16, PT, PT, R16, 0x10, RZ ;  /* 0x0000001010107810 */ /* 0x000fe20007ffe0ff */
[----:B------:R-:W-:Y:S02]  /*1e40*/  VIADD R17, R17, 0x10 ;  /* 0x0000001011117836 */ /* 0x000fe40000000000 */
[----:B---3--:R-:W-:-:S04]  /*1e50*/  @!P1 FADD R11, R11, R26 ;  /* 0x0000001a0b0b9221 */ /* 0x008fc80000000000 */
[----:B------:R-:W-:Y:S05]  /*1e60*/  @P2 BRA `(.L_x_33) ;  /* 0xfffffff800e42947 */ /* 0x000fea000383ffff */
[----:B------:R-:W-:Y:S05]  /*1e70*/  BSYNC.RECONVERGENT B3 ;  /* 0x0000000000037941 */ /* 0x000fea0003800200 */
.L_x_32:
[----:B------:R-:W-:-:S07]  /*1e80*/  IMAD.MOV.U32 R24, RZ, RZ, R16 ;  /* 0x000000ffff187224 */ /* 0x000fce00078e0010 */
.L_x_31:
[----:B------:R-:W-:Y:S05]  /*1e90*/  BSYNC.RECONVERGENT B2 ;  /* 0x0000000000027941 */ /* 0x000fea0003800200 */
.L_x_30:
[----:B------:R-:W-:Y:S01]  /*1ea0*/  ISETP.NE.AND P0, PT, R19, RZ, PT ;  /* 0x000000ff1300720c */ /* 0x000fe20003f05270 */
[----:B------:R-:W-:-:S12]  /*1eb0*/  BSSY.RECONVERGENT B2, `(.L_x_34) ;  /* 0x0000060000027945 */ /* 0x000fd80003800200 */
[----:B------:R-:W-:Y:S05]  /*1ec0*/  @!P0 BRA `(.L_x_35) ;  /* 0x0000000400788947 */ /* 0x000fea0003800000 */
[----:B------:R-:W-:Y:S01]  /*1ed0*/  IADD3 R14, PT, PT, R19, -0x1, RZ ;  /* 0xffffffff130e7810 */ /* 0x000fe20007ffe0ff */
[----:B------:R-:W-:Y:S01]  /*1ee0*/  BSSY.RECONVERGENT B3, `(.L_x_36) ;  /* 0x0000029000037945 */ /* 0x000fe20003800200 */
[----:B------:R-:W-:Y:S02]  /*1ef0*/  ISETP.NE.AND P1, PT, R20, RZ, PT ;  /* 0x000000ff1400720c */ /* 0x000fe40003f25270 */
[----:B------:R-:W-:-:S13]  /*1f00*/  ISETP.GE.U32.AND P0, PT, R14, 0x7, PT ;  /* 0x000000070e00780c */ /* 0x000fda0003f06070 */
[----:B------:R-:W-:Y:S05]  /*1f10*/  @!P0 BRA `(.L_x_37) ;  /* 0x0000000000948947 */ /* 0x000fea0003800000 */
[----:B------:R-:W0:Y:S01]  /*1f20*/  LDCU.64 UR8, c[0x0][0x3b8] ;  /* 0x00007700ff0877ac */ /* 0x000e220008000a00 */
[----:B------:R-:W1:Y:S01]  /*1f30*/  LDC.64 R14, c[0x0][0x398] ;  /* 0x0000e600ff0e7b82 */ /* 0x000e620000000a00 */
[----:B------:R-:W-:Y:S01]  /*1f40*/  VIADD R16, R24, 0x1 ;  /* 0x0000000118107836 */ /* 0x000fe20000000000 */
[C---:B0-----:R-:W-:Y:S01]  /*1f50*/  ISETP.GE.AND P0, PT, R13.reuse, UR8, PT ;  /* 0x000000080d007c0c */ /* 0x041fe2000bf06270 */
[----:B------:R-:W-:-:S03]  /*1f60*/  IMAD R17, R13, UR9, R24 ;  /* 0x000000090d117c24 */ /* 0x000fc6000f8e0218 */
[----:B------:R-:W-:Y:S02]  /*1f70*/  ISETP.GE.OR P2, PT, R24, UR9, P0 ;  /* 0x0000000918007c0c */ /* 0x000fe40008746670 */
[----:B------:R-:W-:Y:S01]  /*1f80*/  ISETP.GE.OR P3, PT, R16, UR9, P0 ;  /* 0x0000000910007c0c */ /* 0x000fe20008766670 */
[----:B-1----:R-:W-:-:S10]  /*1f90*/  IMAD.WIDE R14, R17, 0x4, R14 ;  /* 0x00000004110e7825 */ /* 0x002fd400078e020e */
[----:B------:R-:W2:Y:S04]  /*1fa0*/  @!P2 LDG.E R28, desc[UR6][R14.64] ;  /* 0x000000060e1ca981 */ /* 0x000ea8000c1e1900 */
[----:B------:R-:W3:Y:S01]  /*1fb0*/  @!P3 LDG.E R17, desc[UR6][R14.64+0x4] ;  /* 0x000004060e11b981 */ /* 0x000ee2000c1e1900 */
[----:B------:R-:W-:-:S05]  /*1fc0*/  VIADD R16, R24, 0x2 ;  /* 0x0000000218107836 */ /* 0x000fca0000000000 */
[----:B------:R-:W-:Y:S02]  /*1fd0*/  ISETP.GE.OR P6, PT, R16, UR9, P0 ;  /* 0x0000000910007c0c */ /* 0x000fe400087c6670 */
[----:B------:R-:W-:-:S04]  /*1fe0*/  IADD3 R16, PT, PT, R24, 0x3, RZ ;  /* 0x0000000318107810 */ /* 0x000fc80007ffe0ff */
[----:B------:R-:W-:-:S07]  /*1ff0*/  ISETP.GE.OR P5, PT, R16, UR9, P0 ;  /* 0x0000000910007c0c */ /* 0x000fce00087a6670 */
[----:B------:R-:W4:Y:S06]  /*2000*/  @!P6 LDG.E R26, desc[UR6][R14.64+0x8] ;  /* 0x000008060e1ae981 */ /* 0x000f2c000c1e1900 */
[----:B------:R-:W5:Y:S01]  /*2010*/  @!P5 LDG.E R16, desc[UR6][R14.64+0xc] ;  /* 0x00000c060e10d981 */ /* 0x000f62000c1e1900 */
[----:B--2---:R-:W-:-:S04]  /*2020*/  @!P2 FADD R11, R11, R28 ;  /* 0x0000001c0b0ba221 */ /* 0x004fc80000000000 */
[----:B---3--:R-:W-:Y:S01]  /*2030*/  @!P3 FADD R11, R11, R17 ;  /* 0x000000110b0bb221 */ /* 0x008fe20000000000 */
[----:B------:R-:W-:-:S05]  /*2040*/  VIADD R17, R24, 0x4 ;  /* 0x0000000418117836 */ /* 0x000fca0000000000 */
[----:B------:R-:W-:Y:S01]  /*2050*/  ISETP.GE.OR P4, PT, R17, UR9, P0 ;  /* 0x0000000911007c0c */ /* 0x000fe20008786670 */
[----:B------:R-:W-:-:S05]  /*2060*/  VIADD R17, R24, 0x5 ;  /* 0x0000000518117836 */ /* 0x000fca0000000000 */
[----:B------:R-:W-:Y:S02]  /*2070*/  ISETP.GE.OR P3, PT, R17, UR9, P0 ;  /* 0x0000000911007c0c */ /* 0x000fe40008766670 */
[----:B------:R-:W-:-:S04]  /*2080*/  IADD3 R17, PT, PT, R24, 0x6, RZ ;  /* 0x0000000618117810 */ /* 0x000fc80007ffe0ff */
[----:B------:R-:W-:Y:S01]  /*2090*/  ISETP.GE.OR P2, PT, R17, UR9, P0 ;  /* 0x0000000911007c0c */ /* 0x000fe20008746670 */
[C---:B------:R-:W-:Y:S02]  /*20a0*/  VIADD R17, R24.reuse, 0x7 ;  /* 0x0000000718117836 */ /* 0x040fe40000000000 */
[----:B----4-:R-:W-:Y:S02]  /*20b0*/  @!P6 FADD R11, R11, R26 ;  /* 0x0000001a0b0be221 */ /* 0x010fe40000000000 */
[----:B------:R-:W2:Y:S01]  /*20c0*/  @!P4 LDG.E R26, desc[UR6][R14.64+0x10] ;  /* 0x000010060e1ac981 */ /* 0x000ea2000c1e1900 */
[----:B------:R-:W-:Y:S01]  /*20d0*/  ISETP.GE.OR P0, PT, R17, UR9, P0 ;  /* 0x0000000911007c0c */ /* 0x000fe20008706670 */
[----:B-----5:R-:W-:Y:S02]  /*20e0*/  @!P5 FADD R11, R11, R16 ;  /* 0x000000100b0bd221 */ /* 0x020fe40000000000 */
[----:B------:R-:W3:Y:S04]  /*20f0*/  @!P3 LDG.E R16, desc[UR6][R14.64+0x14] ;  /* 0x000014060e10b981 */ /* 0x000ee8000c1e1900 */
[----:B------:R-:W4:Y:S06]  /*2100*/  @!P2 LDG.E R28, desc[UR6][R14.64+0x18] ;  /* 0x000018060e1ca981 */ /* 0x000f2c000c1e1900 */
[----:B------:R-:W5:Y:S01]  /*2110*/  @!P0 LDG.E R17, desc[UR6][R14.64+0x1c] ;  /* 0x00001c060e118981 */ /* 0x000f62000c1e1900 */
[----:B------:R-:W-:-:S02]  /*2120*/  VIADD R24, R24, 0x8 ;  /* 0x0000000818187836 */ /* 0x000fc40000000000 */
[----:B--2---:R-:W-:-:S04]  /*2130*/  @!P4 FADD R11, R11, R26 ;  /* 0x0000001a0b0bc221 */ /* 0x004fc80000000000 */
[----:B---3--:R-:W-:-:S04]  /*2140*/  @!P3 FADD R11, R11, R16 ;  /* 0x000000100b0bb221 */ /* 0x008fc80000000000 */
[----:B----4-:R-:W-:-:S04]  /*2150*/  @!P2 FADD R11, R11, R28 ;  /* 0x0000001c0b0ba221 */ /* 0x010fc80000000000 */
[----:B-----5:R-:W-:-:S07]  /*2160*/  @!P0 FADD R11, R11, R17 ;  /* 0x000000110b0b8221 */ /* 0x020fce0000000000 */
.L_x_37:
[----:B------:R-:W-:Y:S05]  /*2170*/  BSYNC.RECONVERGENT B3 ;  /* 0x0000000000037941 */ /* 0x000fea0003800200 */
.L_x_36:
        /* <DEDUP_REMOVED lines=13> */
[----:B------:R-:W-:Y:S02]  /*2250*/  VIADD R16, R24, 0x2 ;  /* 0x0000000218107836 */ /* 0x000fe40000000000 */
[----:B-1----:R-:W-:-:S03]  /*2260*/  IMAD.WIDE R14, R17, 0x4, R14 ;  /* 0x00000004110e7825 */ /* 0x002fc600078e020e */
        /* <DEDUP_REMOVED lines=12> */
.L_x_39:
[----:B------:R-:W-:Y:S05]  /*2330*/  BSYNC.RECONVERGENT B3 ;  /* 0x0000000000037941 */ /* 0x000fea0003800200 */
.L_x_38:
        /* <DEDUP_REMOVED lines=12> */
.L_x_41:
[----:B------:R-:W-:Y:S05]  /*2400*/  BSYNC.RECONVERGENT B3 ;  /* 0x0000000000037941 */ /* 0x000fea0003800200 */
.L_x_40:
[----:B------:R-:W-:Y:S05]  /*2410*/  @!P2 BRA `(.L_x_35) ;  /* 0x000000000024a947 */ /* 0x000fea0003800000 */
[C---:B------:R-:W-:Y:S01]  /*2420*/  VIADD R14, R24.reuse, 0x1 ;  /* 0x00000001180e7836 */ /* 0x040fe20000000000 */
[----:B------:R-:W-:-:S04]  /*2430*/  IADD3 R24, PT, PT, R24, 0x2, RZ ;  /* 0x0000000218187810 */ /* 0x000fc80007ffe0ff */
[-C--:B------:R-:W-:Y:S02]  /*2440*/  ISETP.GE.OR P1, PT, R14, R15.reuse, P0 ;  /* 0x0000000f0e00720c */ /* 0x080fe40000726670 */
[----:B------:R-:W-:-:S04]  /*2450*/  ISETP.GE.OR P0, PT, R24, R15, P0 ;  /* 0x0000000f1800720c */ /* 0x000fc80000706670 */
[----:B------:R-:W-:-:S07]  /*2460*/  ISETP.EQ.OR P0, PT, R21, 0x2, P0 ;  /* 0x000000021500780c */ /* 0x000fce0000702670 */
[----:B------:R-:W2:Y:S06]  /*2470*/  @!P1 LDG.E R14, desc[UR6][R16.64+0x4] ;  /* 0x00000406100e9981 */ /* 0x000eac000c1e1900 */
[----:B------:R-:W3:Y:S01]  /*2480*/  @!P0 LDG.E R24, desc[UR6][R16.64+0x8] ;  /* 0x0000080610188981 */ /* 0x000ee2000c1e1900 */
[----:B--2---:R-:W-:-:S04]  /*2490*/  @!P1 FADD R11, R11, R14 ;  /* 0x0000000e0b0b9221 */ /* 0x004fc80000000000 */
[----:B---3--:R-:W-:-:S07]  /*24a0*/  @!P0 FADD R11, R11, R24 ;  /* 0x000000180b0b8221 */ /* 0x008fce0000000000 */
.L_x_35:
[----:B------:R-:W-:Y:S05]  /*24b0*/  BSYNC.RECONVERGENT B2 ;  /* 0x0000000000027941 */ /* 0x000fea0003800200 */
.L_x_34:
[C---:B------:R-:W-:Y:S01]  /*24c0*/  ISETP.NE.AND P0, PT, R13.reuse, R18, PT ;  /* 0x000000120d00720c */ /* 0x040fe20003f05270 */
[----:B------:R-:W-:-:S12]  /*24d0*/  VIADD R13, R13, 0x1 ;  /* 0x000000010d0d7836 */ /* 0x000fd80000000000 */
[----:B------:R-:W-:Y:S05]  /*24e0*/  @P0 BRA `(.L_x_42) ;  /* 0xfffffff4001c0947 */ /* 0x000fea000383ffff */
[----:B------:R-:W-:Y:S05]  /*24f0*/  BSYNC.RECONVERGENT B1 ;  /* 0x0000000000017941 */ /* 0x000fea0003800200 */
.L_x_29:
        /* <DEDUP_REMOVED lines=17> */
.L_x_44:
[----:B------:R-:W-:Y:S05]  /*2610*/  BSYNC.RECONVERGENT B1 ;  /* 0x0000000000017941 */ /* 0x000fea0003800200 */
.L_x_43:
[----:B------:R-:W0:Y:S02]  /*2620*/  LDCU UR8, c[0x0][0x3d0] ;  /* 0x00007a00ff0877ac */ /* 0x000e240008000800 */
[----:B0-----:R-:W-:-:S04]  /*2630*/  FADD R6, R6, -UR8 ;  /* 0x8000000806067e21 */ /* 0x001fc80008000000 */
[----:B------:R-:W-:-:S07]  /*2640*/  FADD R11, |R6|, -RZ ;  /* 0x800000ff060b7221 */ /* 0x000fce0000000200 */
.L_x_28:
[----:B------:R-:W-:Y:S05]  /*2650*/  BSYNC.RECONVERGENT B0 ;  /* 0x0000000000007941 */ /* 0x000fea0003800200 */
.L_x_27:
[----:B------:R-:W0:Y:S01]  /*2660*/  LDCU UR4, c[0x0][0x3cc] ;  /* 0x00007980ff0477ac */ /* 0x000e220008000800 */
[----:B------:R-:W-:Y:S01]  /*2670*/  BSSY.RECONVERGENT B0, `(.L_x_45) ;  /* 0x00000c0000007945 */ /* 0x000fe20003800200 */
[----:B------:R-:W1:Y:S01]  /*2680*/  LDCU UR8, c[0x0][0x3c4] ;  /* 0x00007880ff0877ac */ /* 0x000e620008000800 */
[----:B0-----:R-:W-:-:S13]  /*2690*/  FSETP.GTU.AND P0, PT, R11, UR4, PT ;  /* 0x000000040b007c0b */ /* 0x001fda000bf0c000 */
[----:B-1----:R-:W-:Y:S05]  /*26a0*/  @P0 BRA `(.L_x_46) ;  /* 0x0000000800f00947 */ /* 0x002fea0003800000 */
[----:B------:R-:W-:Y:S01]  /*26b0*/  IMAD.MOV.U32 R6, RZ, RZ, 0x3f3504f3 ;  /* 0x3f3504f3ff067424 */ /* 0x000fe200078e00ff */
[C---:B------:R-:W-:Y:S01]  /*26c0*/  ISETP.NE.AND P0, PT, R4.reuse, 0x2d, PT ;  /* 0x0000002d0400780c */ /* 0x040fe20003f05270 */
[----:B------:R-:W-:Y:S01]  /*26d0*/  BSSY.RECONVERGENT B1, `(.L_x_47) ;  /* 0x00000b3000017945 */ /* 0x000fe20003800200 */
[----:B------:R-:W-:Y:S01]  /*26e0*/  ISETP.NE.AND P1, PT, R4, RZ, PT ;  /* 0x000000ff0400720c */ /* 0x000fe20003f25270 */
[----:B------:R-:W-:Y:S01]  /*26f0*/  HFMA2 R15, -RZ, RZ, 0, 0 ;  /* 0x00000000ff0f7431 */ /* 0x000fe200000001ff */
[C---:B------:R-:W-:Y:S01]  /*2700*/  FSEL R14, R6.reuse, -0.70710676908493041992, !P0 ;  /* 0xbf3504f3060e7808 */ /* 0x040fe20004000000 */
[----:B------:R-:W-:Y:S01]  /*2710*/  BSSY.RELIABLE B2, `(.L_x_48) ;  /* 0x000008d000027945 */ /* 0x000fe20003800100 */
[----:B------:R-:W-:Y:S01]  /*2720*/  IMAD.MOV.U32 R17, RZ, RZ, R2 ;  /* 0x000000ffff117224 */ /* 0x000fe200078e0002 */
[----:B------:R-:W-:Y:S02]  /*2730*/  FSEL R4, R6, 1, P1 ;  /* 0x3f80000006047808 */ /* 0x000fe40000800000 */
[----:B------:R-:W-:-:S07]  /*2740*/  FSEL R14, R14, RZ, P1 ;  /* 0x000000ff0e0e7208 */ /* 0x000fce0000800000 */
.L_x_54:
[----:B------:R-:W0:Y:S01]  /*2750*/  LDCU UR4, c[0x0][0x3c4] ;  /* 0x00007880ff0477ac */ /* 0x000e220008000800 */
[----:B------:R-:W-:Y:S01]  /*2760*/  BSSY.RELIABLE B3, `(.L_x_49) ;  /* 0x0000082000037945 */ /* 0x000fe20003800100 */
[----:B------:R-:W-:Y:S01]  /*2770*/  IMAD.MOV.U32 R16, RZ, RZ, R3 ;  /* 0x000000ffff107224 */ /* 0x000fe200078e0003 */
[----:B------:R-:W-:Y:S01]  /*2780*/  IADD3 R18, PT, PT, -R2, R17, RZ ;  /* 0x0000001102127210 */ /* 0x000fe20007ffe1ff */
[----:B0-----:R-:W-:-:S07]  /*2790*/  VIADD R19, R3, UR4 ;  /* 0x0000000403137c36 */ /* 0x001fce0008000000 */
.L_x_53:
[----:B------:R-:W-:Y:S01]  /*27a0*/  IMAD.IADD R21, R16, 0x1, -R3 ;  /* 0x0000000110157824 */ /* 0x000fe200078e0a03 */
[----:B------:R-:W-:Y:S01]  /*27b0*/  I2FP.F32.S32 R11, R18 ;  /* 0x00000012000b7245 */ /* 0x000fe20000201400 */
[----:B------:R-:W-:Y:S01]  /*27c0*/  BSSY.RECONVERGENT B4, `(.L_x_50) ;  /* 0x0000063000047945 */ /* 0x000fe20003800200 */
[----:B------:R-:W-:Y:S02]  /*27d0*/  I2FP.F32.S32 R13, R3 ;  /* 0x00000003000d7245 */ /* 0x000fe40000201400 */
[----:B------:R-:W-:Y:S01]  /*27e0*/  I2FP.F32.S32 R7, R21 ;  /* 0x0000001500077245 */ /* 0x000fe20000201400 */
[----:B------:R-:W-:Y:S01]  /*27f0*/  FMUL R9, R14, R11 ;  /* 0x0000000b0e097220 */ /* 0x000fe20000400000 */
[----:B------:R-:W-:-:S03]  /*2800*/  I2FP.F32.S32 R10, R2 ;  /* 0x00000002000a7245 */ /* 0x000fc60000201400 */
[-C--:B------:R-:W-:Y:S01]  /*2810*/  FFMA R12, R4, R7.reuse, -R9 ;  /* 0x00000007040c7223 */ /* 0x080fe20000000809 */
[----:B------:R-:W-:Y:S01]  /*2820*/  FMUL R7, R14, R7 ;  /* 0x000000070e077220 */ /* 0x000fe20000400000 */
[----:B------:R-:W0:Y:S02]  /*2830*/  LDC.64 R8, c[0x0][0x3b8] ;  /* 0x0000ee00ff087b82 */ /* 0x000e240000000a00 */
[----:B------:R-:W-:Y:S01]  /*2840*/  FADD R12, R12, R13 ;  /* 0x0000000d0c0c7221 */ /* 0x000fe20000000000 */
[----:B------:R-:W-:Y:S01]  /*2850*/  FFMA R7, R4, R11, R7 ;  /* 0x0000000b04077223 */ /* 0x000fe20000000007 */
[----:B------:R-:W-:Y:S02]  /*2860*/  MOV R11, 0xbf800000 ;  /* 0xbf800000000b7802 */ /* 0x000fe40000000f00 */
[----:B------:R-:W0:Y:S01]  /*2870*/  F2I.FLOOR.NTZ R20, R12 ;  /* 0x0000000c00147305 */ /* 0x000e220000207100 */
[----:B------:R-:W-:-:S07]  /*2880*/  FADD R10, R7, R10 ;  /* 0x0000000a070a7221 */ /* 0x000fce0000000000 */
[----:B------:R-:W1:Y:S01]  /*2890*/  F2I.FLOOR.NTZ R29, R10 ;  /* 0x0000000a001d7305 */ /* 0x000e620000207100 */
[----:B0-----:R-:W-:-:S04]  /*28a0*/  ISETP.GE.AND P0, PT, R20, R9, PT ;  /* 0x000000091400720c */ /* 0x001fc80003f06270 */
[----:B------:R-:W-:Y:S02]  /*28b0*/  ISETP.LT.OR P0, PT, R20, RZ, P0 ;  /* 0x000000ff1400720c */ /* 0x000fe40000701670 */
[----:B-1----:R-:W-:-:S04]  /*28c0*/  ISETP.GE.AND P1, PT, R29, R8, PT ;  /* 0x000000081d00720c */ /* 0x002fc80003f26270 */
[----:B------:R-:W-:-:S04]  /*28d0*/  ISETP.LT.OR P1, PT, R29, RZ, P1 ;  /* 0x000000ff1d00720c */ /* 0x000fc80000f21670 */
[----:B------:R-:W-:-:S13]  /*28e0*/  PLOP3.LUT P0, PT, P0, P1, PT, 0xf8, 0x8f ;  /* 0x00000000008f781c */ /* 0x000fda0000703f70 */
[----:B------:R-:W-:Y:S05]  /*28f0*/  @P0 BRA `(.L_x_51) ;  /* 0x00000004003c0947 */ /* 0x000fea0003800000 */
[----:B------:R-:W-:Y:S01]  /*2900*/  FADD R22, R10, 1 ;  /* 0x3f8000000a167421 */ /* 0x000fe20000000000 */
[----:B------:R-:W-:-:S05]  /*2910*/  FADD R24, R12, 1 ;  /* 0x3f8000000c187421 */ /* 0x000fca0000000000 */
[----:B------:R-:W0:Y:S08]  /*2920*/  F2I.FLOOR.NTZ R22, R22 ;  /* 0x0000001600167305 */ /* 0x000e300000207100 */
[----:B------:R-:W1:Y:S01]  /*2930*/  F2I.FLOOR.NTZ R24, R24 ;  /* 0x0000001800187305 */ /* 0x000e620000207100 */
[----:B0-----:R-:W-:-:S04]  /*2940*/  ISETP.GE.AND P1, PT, R22, R8, PT ;  /* 0x000000081600720c */ /* 0x001fc80003f26270 */
[----:B------:R-:W-:Y:S02]  /*2950*/  ISETP.LT.OR P1, PT, R22, RZ, P1 ;  /* 0x000000ff1600720c */ /* 0x000fe40000f21670 */
[----:B-1----:R-:W-:-:S04]  /*2960*/  ISETP.GE.AND P0, PT, R24, R9, PT ;  /* 0x000000091800720c */ /* 0x002fc80003f06270 */
[----:B------:R-:W-:-:S04]  /*2970*/  ISETP.LT.OR P0, PT, R24, RZ, P0 ;  /* 0x000000ff1800720c */ /* 0x000fc80000701670 */
[----:B------:R-:W-:-:S13]  /*2980*/  PLOP3.LUT P0, PT, P0, P1, PT, 0xf8, 0x8f ;  /* 0x00000000008f781c */ /* 0x000fda0000703f70 */
[----:B------:R-:W-:Y:S05]  /*2990*/  @P0 BRA `(.L_x_51) ;  /* 0x0000000400140947 */ /* 0x000fea0003800000 */
[----:B------:R-:W0:Y:S01]  /*29a0*/  LDC.64 R6, c[0x0][0x388] ;  /* 0x0000e200ff067b82 */ /* 0x000e220000000a00 */
[----:B------:R-:W-:Y:S01]  /*29b0*/  IMAD R9, R9, 0x3, RZ ;  /* 0x0000000309097824 */ /* 0x000fe200078e02ff */
[----:B------:R-:W-:Y:S01]  /*29c0*/  I2FP.F32.U32 R25, R22 ;  /* 0x0000001600197245 */ /* 0x000fe20000201000 */
[----:B------:R-:W-:Y:S02]  /*29d0*/  IMAD R8, R20, 0x3, RZ ;  /* 0x0000000314087824 */ /* 0x000fe400078e02ff */
[----:B------:R-:W-:Y:S02]  /*29e0*/  IMAD R27, R24, 0x3, RZ ;  /* 0x00000003181b7824 */ /* 0x000fe400078e02ff */
[CC--:B------:R-:W-:Y:S02]  /*29f0*/  IMAD R23, R29.reuse, R9.reuse, RZ ;  /* 0x000000091d177224 */ /* 0x0c0fe400078e02ff */
[--C-:B------:R-:W-:Y:S01]  /*2a00*/  IMAD R11, R29, R9, R8.reuse ;  /* 0x000000091d0b7224 */ /* 0x100fe200078e0208 */
[----:B------:R-:W-:Y:S01]  /*2a10*/  I2FP.F32.U32 R29, R29 ;  /* 0x0000001d001d7245 */ /* 0x000fe20000201000 */
[CC--:B------:R-:W-:Y:S01]  /*2a20*/  IMAD R13, R22.reuse, R9.reuse, R8 ;  /* 0x00000009160d7224 */ /* 0x0c0fe200078e0208 */
[----:B------:R-:W-:Y:S01]  /*2a30*/  I2FP.F32.U32 R8, R20 ;  /* 0x0000001400087245 */ /* 0x000fe20000201000 */
[----:B------:R-:W-:-:S02]  /*2a40*/  IMAD R27, R22, R9, R27 ;  /* 0x00000009161b7224 */ /* 0x000fc400078e021b */
[----:B------:R-:W-:Y:S01]  /*2a50*/  FADD R22, -R10, R25 ;  /* 0x000000190a167221 */ /* 0x000fe20000000100 */
[----:B------:R-:W-:Y:S01]  /*2a60*/  IMAD R9, R24, 0x3, R23 ;  /* 0x0000000318097824 */ /* 0x000fe200078e0217 */
[----:B------:R-:W-:Y:S01]  /*2a70*/  I2FP.F32.U32 R23, R24 ;  /* 0x0000001800177245 */ /* 0x000fe20000201000 */
[----:B------:R-:W-:-:S04]  /*2a80*/  FADD R25, R10, -R29 ;  /* 0x8000001d0a197221 */ /* 0x000fc80000000000 */
[C---:B------:R-:W-:Y:S01]  /*2a90*/  FADD R20, -R12.reuse, R23 ;  /* 0x000000170c147221 */ /* 0x040fe20000000100 */
[----:B------:R-:W-:Y:S01]  /*2aa0*/  FADD R23, R12, -R8 ;  /* 0x800000080c177221 */ /* 0x000fe20000000000 */
[----:B0-----:R-:W-:-:S04]  /*2ab0*/  IMAD.WIDE R8, R9, 0x4, R6 ;  /* 0x0000000409087825 */ /* 0x001fc800078e0206 */
[----:B------:R-:W-:Y:S01]  /*2ac0*/  IMAD.WIDE R10, R11, 0x4, R6 ;  /* 0x000000040b0a7825 */ /* 0x000fe200078e0206 */
[----:B------:R-:W2:Y:S04]  /*2ad0*/  LDG.E R24, desc[UR6][R8.64] ;  /* 0x0000000608187981 */ /* 0x000ea8000c1e1900 */
[----:B------:R-:W3:Y:S04]  /*2ae0*/  LDG.E R12, desc[UR6][R10.64] ;  /* 0x000000060a0c7981 */ /* 0x000ee8000c1e1900 */
[----:B------:R-:W4:Y:S04]  /*2af0*/  LDG.E R28, desc[UR6][R8.64+0x8] ;  /* 0x00000806081c7981 */ /* 0x000f28000c1e1900 */
[----:B------:R-:W5:Y:S01]  /*2b00*/  LDG.E R26, desc[UR6][R10.64+0x8] ;  /* 0x000008060a1a7981 */ /* 0x000f62000c1e1900 */
[----:B--2---:R-:W-:-:S02]  /*2b10*/  I2FP.F32.S32 R24, R24 ;  /* 0x0000001800187245 */ /* 0x004fc40000201400 */
[----:B---3--:R-:W-:-:S03]  /*2b20*/  I2FP.F32.S32 R29, R12 ;  /* 0x0000000c001d7245 */ /* 0x008fc60000201400 */
[----:B------:R-:W-:Y:S01]  /*2b30*/  FMUL R24, R23, R24 ;  /* 0x0000001817187220 */ /* 0x000fe20000400000 */
[----:B------:R-:W2:Y:S01]  /*2b40*/  LDG.E R12, desc[UR6][R10.64+0x4] ;  /* 0x000004060a0c7981 */ /* 0x000ea2000c1e1900 */
[----:B------:R-:W-:Y:S02]  /*2b50*/  FMUL R29, R20, R29 ;  /* 0x0000001d141d7220 */ /* 0x000fe40000400000 */
[----:B------:R-:W-:-:S04]  /*2b60*/  FMUL R24, R22, R24 ;  /* 0x0000001816187220 */ /* 0x000fc80000400000 */
[----:B------:R-:W-:Y:S02]  /*2b70*/  FFMA R24, R22, R29, R24 ;  /* 0x0000001d16187223 */ /* 0x000fe40000000018 */
[----:B------:R-:W3:Y:S01]  /*2b80*/  LDG.E R29, desc[UR6][R8.64+0x4] ;  /* 0x00000406081d7981 */ /* 0x000ee2000c1e1900 */
[----:B----4-:R-:W-:Y:S02]  /*2b90*/  I2FP.F32.S32 R28, R28 ;  /* 0x0000001c001c7245 */ /* 0x010fe40000201400 */
[----:B---3--:R-:W-:Y:S02]  /*2ba0*/  I2FP.F32.S32 R8, R29 ;  /* 0x0000001d00087245 */ /* 0x008fe40000201400 */
[----:B--2---:R-:W-:-:S03]  /*2bb0*/  I2FP.F32.S32 R29, R12 ;  /* 0x0000000c001d7245 */ /* 0x004fc60000201400 */
[----:B------:R-:W-:Y:S02]  /*2bc0*/  FMUL R12, R23, R8 ;  /* 0x00000008170c7220 */ /* 0x000fe40000400000 */
[----:B------:R-:W-:Y:S02]  /*2bd0*/  FMUL R29, R20, R29 ;  /* 0x0000001d141d7220 */ /* 0x000fe40000400000 */
[----:B------:R-:W-:Y:S01]  /*2be0*/  FMUL R9, R22, R12 ;  /* 0x0000000c16097220 */ /* 0x000fe20000400000 */
[----:B------:R-:W-:-:S04]  /*2bf0*/  IMAD.WIDE R12, R13, 0x4, R6 ;  /* 0x000000040d0c7825 */ /* 0x000fc800078e0206 */
[----:B------:R-:W-:-:S04]  /*2c00*/  IMAD.WIDE R6, R27, 0x4, R6 ;  /* 0x000000041b067825 */ /* 0x000fc800078e0206 */
[----:B------:R-:W-:Y:S01]  /*2c10*/  FFMA R27, R22, R29, R9 ;  /* 0x0000001d161b7223 */ /* 0x000fe20000000009 */
[----:B-----5:R-:W-:Y:S01]  /*2c20*/  I2FP.F32.S32 R9, R26 ;  /* 0x0000001a00097245 */ /* 0x020fe20000201400 */
[----:B------:R-:W-:Y:S01]  /*2c30*/  FMUL R29, R23, R28 ;  /* 0x0000001c171d7220 */ /* 0x000fe20000400000 */
[----:B------:R-:W2:Y:S03]  /*2c40*/  LDG.E R11, desc[UR6][R12.64] ;  /* 0x000000060c0b7981 */ /* 0x000ea6000c1e1900 */
[----:B------:R-:W-:Y:S01]  /*2c50*/  FMUL R9, R20, R9 ;  /* 0x0000000914097220 */ /* 0x000fe20000400000 */
[C---:B------:R-:W-:Y:S01]  /*2c60*/  FMUL R29, R22.reuse, R29 ;  /* 0x0000001d161d7220 */ /* 0x040fe20000400000 */
[----:B------:R-:W3:Y:S04]  /*2c70*/  LDG.E R10, desc[UR6][R12.64+0x4] ;  /* 0x000004060c0a7981 */ /* 0x000ee8000c1e1900 */
[----:B------:R3:W4:Y:S01]  /*2c80*/  LDG.E R8, desc[UR6][R12.64+0x8] ;  /* 0x000008060c087981 */ /* 0x000722000c1e1900 */
[----:B------:R-:W-:-:S03]  /*2c90*/  FFMA R22, R22, R9, R29 ;  /* 0x0000000916167223 */ /* 0x000fc6000000001d */
[----:B------:R-:W5:Y:S04]  /*2ca0*/  LDG.E R26, desc[UR6][R6.64] ;  /* 0x00000006061a7981 */ /* 0x000f68000c1e1900 */
[----:B------:R-:W5:Y:S04]  /*2cb0*/  LDG.E R9, desc[UR6][R6.64+0x4] ;  /* 0x0000040606097981 */ /* 0x000f68000c1e1900 */
[----:B------:R-:W5:Y:S01]  /*2cc0*/  LDG.E R28, desc[UR6][R6.64+0x8] ;  /* 0x00000806061c7981 */ /* 0x000f62000c1e1900 */
[----:B--2---:R-:W-:Y:S02]  /*2cd0*/  I2FP.F32.S32 R11, R11 ;  /* 0x0000000b000b7245 */ /* 0x004fe40000201400 */
[----:B---3--:R-:W-:-:S02]  /*2ce0*/  I2FP.F32.S32 R13, R10 ;  /* 0x0000000a000d7245 */ /* 0x008fc40000201400 */
[----:B----4-:R-:W-:Y:S01]  /*2cf0*/  I2FP.F32.S32 R29, R8 ;  /* 0x00000008001d7245 */ /* 0x010fe20000201400 */
[C---:B------:R-:W-:Y:S02]  /*2d00*/  FMUL R11, R20.reuse, R11 ;  /* 0x0000000b140b7220 */ /* 0x040fe40000400000 */
[C---:B------:R-:W-:Y:S01]  /*2d10*/  FMUL R10, R20.reuse, R13 ;  /* 0x0000000d140a7220 */ /* 0x040fe20000400000 */
[----:B-----5:R-:W-:Y:S01]  /*2d20*/  I2FP.F32.S32 R26, R26 ;  /* 0x0000001a001a7245 */ /* 0x020fe20000201400 */
[----:B------:R-:W-:Y:S01]  /*2d30*/  FMUL R29, R20, R29 ;  /* 0x0000001d141d7220 */ /* 0x000fe20000400000 */
[----:B------:R-:W-:Y:S02]  /*2d40*/  I2FP.F32.S32 R8, R9 ;  /* 0x0000000900087245 */ /* 0x000fe40000201400 */
[----:B------:R-:W-:Y:S01]  /*2d50*/  I2FP.F32.S32 R28, R28 ;  /* 0x0000001c001c7245 */ /* 0x000fe20000201400 */
[C---:B------:R-:W-:Y:S01]  /*2d60*/  FFMA R24, R25.reuse, R11, R24 ;  /* 0x0000000b19187223 */ /* 0x040fe20000000018 */
[----:B------:R-:W-:Y:S01]  /*2d70*/  FFMA R10, R25, R10, R27 ;  /* 0x0000000a190a7223 */ /* 0x000fe2000000001b */
[C---:B------:R-:W-:Y:S01]  /*2d80*/  FMUL R26, R23.reuse, R26 ;  /* 0x0000001a171a7220 */ /* 0x040fe20000400000 */
[----:B------:R-:W-:Y:S01]  /*2d90*/  FMUL R7, R23, R8 ;  /* 0x0000000817077220 */ /* 0x000fe20000400000 */
[----:B------:R-:W-:Y:S01]  /*2da0*/  FFMA R22, R25, R29, R22 ;  /* 0x0000001d19167223 */ /* 0x000fe20000000016 */
[----:B------:R-:W-:Y:S01]  /*2db0*/  FMUL R9, R23, R28 ;  /* 0x0000001c17097220 */ /* 0x000fe20000400000 */
[C---:B------:R-:W-:Y:S01]  /*2dc0*/  FFMA R11, R25.reuse, R26, R24 ;  /* 0x0000001a190b7223 */ /* 0x040fe20000000018 */
[----:B------:R-:W-:-:S02]  /*2dd0*/  FFMA R23, R25, R7, R10 ;  /* 0x0000000719177223 */ /* 0x000fc4000000000a */
[----:B------:R-:W-:-:S07]  /*2de0*/  FFMA R25, R25, R9, R22 ;  /* 0x0000000919197223 */ /* 0x000fce0000000016 */
.L_x_51:
[----:B------:R-:W-:Y:S05]  /*2df0*/  BSYNC.RECONVERGENT B4 ;  /* 0x0000000000047941 */ /* 0x000fea0003800200 */
.L_x_50:
[----:B------:R-:W-:Y:S01]  /*2e00*/  FSETP.NEU.AND P0, PT, R11, -1, PT ;  /* 0xbf8000000b00780b */ /* 0x000fe20003f0d000 */
[----:B------:R-:W-:-:S12]  /*2e10*/  IMAD.MOV.U32 R9, RZ, RZ, 0x7f7fffff ;  /* 0x7f7fffffff097424 */ /* 0x000fd800078e00ff */
[----:B------:R-:W-:Y:S05]  /*2e20*/  @!P0 BREAK.RELIABLE B3 ;  /* 0x0000000000038942 */ /* 0x000fea0003800100 */
[----:B------:R-:W-:Y:S05]  /*2e30*/  @!P0 BREAK.RELIABLE B2 ;  /* 0x0000000000028942 */ /* 0x000fea0003800100 */
[----:B------:R-:W-:Y:S05]  /*2e40*/  @!P0 BRA `(.L_x_52) ;  /* 0x0000000000ec8947 */ /* 0x000fea0003800000 */
[----:B------:R-:W0:Y:S01]  /*2e50*/  LDC.64 R6, c[0x0][0x390] ;  /* 0x0000e400ff067b82 */ /* 0x000e220000000a00 */
[----:B------:R-:W-:-:S04]  /*2e60*/  IMAD R21, R18, UR8, R21 ;  /* 0x0000000812157c24 */ /* 0x000fc8000f8e0215 */
[----:B------:R-:W-:-:S04]  /*2e70*/  IMAD R21, R21, 0x3, RZ ;  /* 0x0000000315157824 */ /* 0x000fc800078e02ff */
[----:B0-----:R-:W-:-:S05]  /*2e80*/  IMAD.WIDE R6, R21, 0x4, R6 ;  /* 0x0000000415067825 */ /* 0x001fca00078e0206 */
[----:B------:R-:W2:Y:S04]  /*2e90*/  LDG.E R8, desc[UR6][R6.64] ;  /* 0x0000000606087981 */ /* 0x000ea8000c1e1900 */
[----:B------:R-:W3:Y:S04]  /*2ea0*/  LDG.E R9, desc[UR6][R6.64+0x4] ;  /* 0x0000040606097981 */ /* 0x000ee8000c1e1900 */
[----:B------:R-:W4:Y:S01]  /*2eb0*/  LDG.E R12, desc[UR6][R6.64+0x8] ;  /* 0x00000806060c7981 */ /* 0x000f22000c1e1900 */
[----:B------:R-:W-:-:S05]  /*2ec0*/  VIADD R16, R16, 0x1 ;  /* 0x0000000110107836 */ /* 0x000fca0000000000 */
[----:B------:R-:W-:Y:S02]  /*2ed0*/  ISETP.GE.AND P0, PT, R16, R19, PT ;  /* 0x000000131000720c */ /* 0x000fe40003f06270 */
[----:B--2---:R-:W-:Y:S02]  /*2ee0*/  I2FP.F32.S32 R8, R8 ;  /* 0x0000000800087245 */ /* 0x004fe40000201400 */
[----:B---3--:R-:W-:-:S03]  /*2ef0*/  I2FP.F32.S32 R10, R9 ;  /* 0x00000009000a7245 */ /* 0x008fc60000201400 */
[----:B------:R-:W-:Y:S01]  /*2f00*/  FADD R8, -R8, R11 ;  /* 0x0000000b08087221 */ /* 0x000fe20000000100 */
[----:B----4-:R-:W-:-:S03]  /*2f10*/  I2FP.F32.S32 R12, R12 ;  /* 0x0000000c000c7245 */ /* 0x010fc60000201400 */
[----:B------:R-:W-:Y:S01]  /*2f20*/  FFMA R8, R8, R8, R15 ;  /* 0x0000000808087223 */ /* 0x000fe2000000000f */
[----:B------:R-:W-:Y:S01]  /*2f30*/  FADD R9, -R10, R23 ;  /* 0x000000170a097221 */ /* 0x000fe20000000100 */
[----:B------:R-:W-:-:S03]  /*2f40*/  FADD R15, -R12, R25 ;  /* 0x000000190c0f7221 */ /* 0x000fc60000000100 */
[----:B------:R-:W-:-:S04]  /*2f50*/  FFMA R8, R9, R9, R8 ;  /* 0x0000000909087223 */ /* 0x000fc80000000008 */
[----:B------:R-:W-:Y:S01]  /*2f60*/  FFMA R15, R15, R15, R8 ;  /* 0x0000000f0f0f7223 */ /* 0x000fe20000000008 */
[----:B------:R-:W-:Y:S06]  /*2f70*/  @!P0 BRA `(.L_x_53) ;  /* 0xfffffff800088947 */ /* 0x000fec000383ffff */
[----:B------:R-:W-:Y:S05]  /*2f80*/  BSYNC.RELIABLE B3 ;  /* 0x0000000000037941 */ /* 0x000fea0003800100 */
.L_x_49:
[----:B------:R-:W0:Y:S01]  /*2f90*/  LDCU UR4, c[0x0][0x3c0] ;  /* 0x00007800ff0477ac */ /* 0x000e220008000800 */
[----:B------:R-:W-:Y:S01]  /*2fa0*/  IADD3 R17, PT, PT, R17, 0x1, RZ ;  /* 0x0000000111117810 */ /* 0x000fe20007ffe0ff */
[----:B0-----:R-:W-:-:S05]  /*2fb0*/  VIADD R6, R2, UR4 ;  /* 0x0000000402067c36 */ /* 0x001fca0008000000 */
[----:B------:R-:W-:-:S13]  /*2fc0*/  ISETP.GE.AND P0, PT, R17, R6, PT ;  /* 0x000000061100720c */ /* 0x000fda0003f06270 */
[----:B------:R-:W-:Y:S05]  /*2fd0*/  @!P0 BRA `(.L_x_54) ;  /* 0xfffffff400dc8947 */ /* 0x000fea000383ffff */
[----:B------:R-:W-:Y:S05]  /*2fe0*/  BSYNC.RELIABLE B2 ;  /* 0x0000000000027941 */ /* 0x000fea0003800100 */
.L_x_48:
[----:B------:R-:W0:Y:S01]  /*2ff0*/  LDCU.64 UR4, c[0x0][0x3c0] ;  /* 0x00007800ff0477ac */ /* 0x000e220008000a00 */
[----:B------:R-:W-:Y:S01]  /*3000*/  BSSY.RECONVERGENT B2, `(.L_x_55) ;  /* 0x0000011000027945 */ /* 0x000fe20003800200 */
[----:B0-----:R-:W-:-:S04]  /*3010*/  UIMAD UR4, UR4, UR5, URZ ;  /* 0x00000005040472a4 */ /* 0x001fc8000f8e02ff */
[----:B------:R-:W-:-:S06]  /*3020*/  UIMAD UR4, UR4, 0x3, URZ ;  /* 0x00000003040478a4 */ /* 0x000fcc000f8e02ff */
[----:B------:R-:W-:-:S04]  /*3030*/  I2FP.F32.S32 R8, UR4 ;  /* 0x0000000400087c45 */ /* 0x000fc80008201400 */
        /* <DEDUP_REMOVED lines=8> */
[----:B------:R-:W-:Y:S01]  /*30c0*/  MOV R6, R8 ;  /* 0x0000000800067202 */ /* 0x000fe20000000f00 */
[----:B------:R-:W-:Y:S01]  /*30d0*/  IMAD.MOV.U32 R11, RZ, RZ, R15 ;  /* 0x000000ffff0b7224 */ /* 0x000fe200078e000f */
[----:B------:R-:W-:-:S07]  /*30e0*/  MOV R8, 0x3100 ;  /* 0x0000310000087802 */ /* 0x000fce0000000f00 */
[----:B------:R-:W-:Y:S05]  /*30f0*/  CALL.REL.NOINC `($__internal_1_$__cuda_sm3x_div_rn_noftz_f32_slowpath) ;  /* 0x00000014007c7944 */ /* 0x000fea0003c00000 */
[----:B------:R-:W-:-:S07]  /*3100*/  IMAD.MOV.U32 R4, RZ, RZ, R6 ;  /* 0x000000ffff047224 */ /* 0x000fce00078e0006 */
.L_x_56:
[----:B------:R-:W-:Y:S05]  /*3110*/  BSYNC.RECONVERGENT B2 ;  /* 0x0000000000027941 */ /* 0x000fea0003800200 */
.L_x_55:
[----:B------:R-:W-:Y:S01]  /*3120*/  VIADD R6, R4, 0xf3000000 ;  /* 0xf300000004067836 */ /* 0x000fe20000000000 */
[----:B------:R0:W1:Y:S01]  /*3130*/  MUFU.RSQ R7, R4 ;  /* 0x0000000400077308 */ /* 0x0000620000001400 */
[----:B------:R-:W-:Y:S03]  /*3140*/  BSSY.RECONVERGENT B2, `(.L_x_52) ;  /* 0x000000b000027945 */ /* 0x000fe60003800200 */
[----:B------:R-:W-:-:S13]  /*3150*/  ISETP.GT.U32.AND P0, PT, R6, 0x727fffff, PT ;  /* 0x727fffff0600780c */ /* 0x000fda0003f04070 */
[----:B01----:R-:W-:Y:S05]  /*3160*/  @!P0 BRA `(.L_x_57) ;  /* 0x0000000000108947 */ /* 0x003fea0003800000 */
[----:B------:R-:W-:-:S07]  /*3170*/  MOV R11, 0x3190 ;  /* 0x00003190000b7802 */ /* 0x000fce0000000f00 */
[----:B------:R-:W-:Y:S05]  /*3180*/  CALL.REL.NOINC `($__internal_0_$__cuda_sm20_sqrt_rn_f32_slowpath) ;  /* 0x0000001000fc7944 */ /* 0x000fea0003c00000 */
[----:B------:R-:W-:Y:S01]  /*3190*/  MOV R9, R4 ;  /* 0x0000000400097202 */ /* 0x000fe20000000f00 */
[----:B------:R-:W-:Y:S06]  /*31a0*/  BRA `(.L_x_58) ;  /* 0x0000000000107947 */ /* 0x000fec0003800000 */
.L_x_57:
[C---:B------:R-:W-:Y:S01]  /*31b0*/  FMUL.FTZ R9, R7.reuse, R4 ;  /* 0x0000000407097220 */ /* 0x040fe20000410000 */
[----:B------:R-:W-:-:S03]  /*31c0*/  FMUL.FTZ R6, R7, 0.5 ;  /* 0x3f00000007067820 */ /* 0x000fc60000410000 */
[----:B------:R-:W-:-:S04]  /*31d0*/  FFMA R4, -R9, R9, R4 ;  /* 0x0000000909047223 */ /* 0x000fc80000000104 */
[----:B------:R-:W-:-:S07]  /*31e0*/  FFMA R9, R4, R6, R9 ;  /* 0x0000000604097223 */ /* 0x000fce0000000009 */
.L_x_58:
[----:B------:R-:W-:Y:S05]  /*31f0*/  BSYNC.RECONVERGENT B2 ;  /* 0x0000000000027941 */ /* 0x000fea0003800200 */
.L_x_52:
[----:B------:R-:W-:Y:S05]  /*3200*/  BSYNC.RECONVERGENT B1 ;  /* 0x0000000000017941 */ /* 0x000fea0003800200 */
.L_x_47:
[----:B------:R-:W0:Y:S02]  /*3210*/  LDCU UR4, c[0x0][0x3c8] ;  /* 0x00007900ff0477ac */ /* 0x000e240008000800 */
[----:B0-----:R-:W-:-:S13]  /*3220*/  FSETP.GTU.AND P0, PT, R9, UR4, PT ;  /* 0x0000000409007c0b */ /* 0x001fda000bf0c000 */
[----:B------:R-:W0:Y:S01]  /*3230*/  @!P0 LDC.64 R6, c[0x0][0x380] ;  /* 0x0000e000ff068b82 */ /* 0x000e220000000a00 */
[----:B------:R-:W-:-:S04]  /*3240*/  @!P0 IMAD R11, R0, 0x3, R5 ;  /* 0x00000003000b8824 */ /* 0x000fc800078e0205 */
[----:B0-----:R-:W-:-:S05]  /*3250*/  @!P0 IMAD.WIDE R6, R11, 0x4, R6 ;  /* 0x000000040b068825 */ /* 0x001fca00078e0206 */
[----:B------:R0:W-:Y:S02]  /*3260*/  @!P0 STG.E desc[UR6][R6.64], R9 ;  /* 0x0000000906008986 */ /* 0x0001e4000c101906 */
.L_x_46:
[----:B------:R-:W-:Y:S05]  /*3270*/  BSYNC.RECONVERGENT B0 ;  /* 0x0000000000007941 */ /* 0x000fea0003800200 */
.L_x_45:
[----:B------:R-:W-:Y:S05]  /*3280*/  WARPSYNC.ALL ;  /* 0x0000000000007948 */ /* 0x000fea0003800000 */
[----:B------:R-:W-:-:S05]  /*3290*/  VIADD R5, R5, 0x1 ;  /* 0x0000000105057836 */ /* 0x000fca0000000000 */
[----:B------:R-:W-:-:S13]  /*32a0*/  ISETP.NE.AND P0, PT, R5, 0x3, PT ;  /* 0x000000030500780c */ /* 0x000fda0003f05270 */
[----:B------:R-:W-:Y:S05]  /*32b0*/  @!P0 EXIT ;  /* 0x000000000000894d */ /* 0x000fea0003800000 */
[----:B------:R-:W-:Y:S05]  /*32c0*/  BRA `(.L_x_59) ;  /* 0xffffffe000a07947 */ /* 0x000fea000383ffff */
.L_x_24:
[----:B------:R-:W0:Y:S02]  /*32d0*/  LDCU.64 UR4, c[0x0][0x3c0] ;  /* 0x00007800ff0477ac */ /* 0x000e240008000a00 */
[----:B0-----:R-:W-:-:S04]  /*32e0*/  UIMAD UR4, UR4, UR5, URZ ;  /* 0x00000005040472a4 */ /* 0x001fc8000f8e02ff */
[----:B------:R-:W-:-:S06]  /*32f0*/  UIMAD UR4, UR4, 0x3, URZ ;  /* 0x00000003040478a4 */ /* 0x000fcc000f8e02ff */
[----:B------:R-:W-:-:S04]  /*3300*/  I2FP.F32.S32 R6, UR4 ;  /* 0x0000000400067c45 */ /* 0x000fc80008201400 */
        /* <DEDUP_REMOVED lines=8> */
[----:B------:R-:W-:Y:S01]  /*3390*/  IMAD.MOV.U32 R11, RZ, RZ, RZ ;  /* 0x000000ffff0b7224 */ /* 0x000fe200078e00ff */
[----:B------:R-:W-:-:S07]  /*33a0*/  MOV R8, 0x33c0 ;  /* 0x000033c000087802 */ /* 0x000fce0000000f00 */
[----:B------:R-:W-:Y:S05]  /*33b0*/  CALL.REL.NOINC `($__internal_1_$__cuda_sm3x_div_rn_noftz_f32_slowpath) ;  /* 0x0000001000cc7944 */ /* 0x000fea0003c00000 */
[----:B------:R-:W-:-:S07]  /*33c0*/  MOV R4, R6 ;  /* 0x0000000600047202 */ /* 0x000fce0000000f00 */
.L_x_60:
[----:B------:R-:W-:Y:S01]  /*33d0*/  VIADD R5, R4, 0xf3000000 ;  /* 0xf300000004057836 */ /* 0x000fe20000000000 */
[----:B------:R0:W1:Y:S01]  /*33e0*/  MUFU.RSQ R9, R4 ;  /* 0x0000000400097308 */ /* 0x0000620000001400 */
[----:B------:R-:W-:Y:S03]  /*33f0*/  BSSY.RECONVERGENT B0, `(.L_x_61) ;  /* 0x000000b000007945 */ /* 0x000fe60003800200 */
[----:B------:R-:W-:Y:S01]  /*3400*/  ISETP.GT.U32.AND P0, PT, R5, 0x727fffff, PT ;  /* 0x727fffff0500780c */ /* 0x000fe20003f04070 */
[----:B------:R-:W-:-:S12]  /*3410*/  IMAD.MOV.U32 R5, RZ, RZ, RZ ;  /* 0x000000ffff057224 */ /* 0x000fd800078e00ff */
[----:B01----:R-:W-:Y:S05]  /*3420*/  @!P0 BRA `(.L_x_62) ;  /* 0x00000000000c8947 */ /* 0x003fea0003800000 */
[----:B------:R-:W-:-:S07]  /*3430*/  MOV R11, 0x3450 ;  /* 0x00003450000b7802 */ /* 0x000fce0000000f00 */
[----:B------:R-:W-:Y:S05]  /*3440*/  CALL.REL.NOINC `($__internal_0_$__cuda_sm20_sqrt_rn_f32_slowpath) ;  /* 0x00000010004c7944 */ /* 0x000fea0003c00000 */
[----:B------:R-:W-:Y:S05]  /*3450*/  BRA `(.L_x_63) ;  /* 0x0000000000107947 */ /* 0x000fea0003800000 */
.L_x_62:
[C---:B------:R-:W-:Y:S01]  /*3460*/  FMUL.FTZ R7, R9.reuse, R4 ;  /* 0x0000000409077220 */ /* 0x040fe20000410000 */
[----:B------:R-:W-:-:S03]  /*3470*/  FMUL.FTZ R6, R9, 0.5 ;  /* 0x3f00000009067820 */ /* 0x000fc60000410000 */
[----:B------:R-:W-:-:S04]  /*3480*/  FFMA R4, -R7, R7, R4 ;  /* 0x0000000707047223 */ /* 0x000fc80000000104 */
[----:B------:R-:W-:-:S07]  /*3490*/  FFMA R4, R4, R6, R7 ;  /* 0x0000000604047223 */ /* 0x000fce0000000007 */
.L_x_63:
[----:B------:R-:W-:Y:S05]  /*34a0*/  BSYNC.RECONVERGENT B0 ;  /* 0x0000000000007941 */ /* 0x000fea0003800200 */
.L_x_61:
[----:B------:R-:W0:Y:S01]  /*34b0*/  LDC.64 R12, c[0x0][0x380] ;  /* 0x0000e000ff0c7b82 */ /* 0x000e220000000a00 */
[----:B------:R-:W-:Y:S02]  /*34c0*/  IMAD R7, R0, 0x3, R5 ;  /* 0x0000000300077824 */ /* 0x000fe400078e0205 */
[----:B------:R-:W-:Y:S01]  /*34d0*/  HFMA2 R9, -RZ, RZ, -1.875, 0 ;  /* 0xbf800000ff097431 */ /* 0x000fe200000001ff */
[----:B------:R-:W-:Y:S01]  /*34e0*/  ISETP.NE.AND P0, PT, R5, RZ, PT ;  /* 0x000000ff0500720c */ /* 0x000fe20003f05270 */
[----:B0-----:R-:W-:-:S05]  /*34f0*/  IMAD.WIDE R12, R7, 0x4, R12 ;  /* 0x00000004070c7825 */ /* 0x001fca00078e020c */
[----:B------:R0:W-:Y:S07]  /*3500*/  STG.E desc[UR6][R12.64], R9 ;  /* 0x000000090c007986 */ /* 0x0001ee000c101906 */
[----:B------:R-:W-:Y:S05]  /*3510*/  @!P0 BRA `(.L_x_64) ;  /* 0x0000000000308947 */ /* 0x000fea0003800000 */
[----:B------:R-:W-:-:S13]  /*3520*/  ISETP.NE.AND P0, PT, R5, 0x1, PT ;  /* 0x000000010500780c */ /* 0x000fda0003f05270 */
        /* <DEDUP_REMOVED lines=11> */
.L_x_64:
[----:B------:R-:W1:Y:S02]  /*35e0*/  LDC.64 R10, c[0x0][0x3a0] ;  /* 0x0000e800ff0a7b82 */ /* 0x000e640000000a00 */
[----:B-1----:R2:W5:Y:S04]  /*35f0*/  LDG.E R6, desc[UR6][R10.64] ;  /* 0x000000060a067981 */ /* 0x002568000c1e1900 */
[----:B------:R2:W5:Y:S04]  /*3600*/  LDG.E R7, desc[UR6][R10.64+0x4] ;  /* 0x000004060a077981 */ /* 0x000568000c1e1900 */
[----:B0-----:R2:W5:Y:S04]  /*3610*/  LDG.E R9, desc[UR6][R10.64+0x8] ;  /* 0x000008060a097981 */ /* 0x001568000c1e1900 */
[----:B------:R2:W5:Y:S02]  /*3620*/  LDG.E R8, desc[UR6][R10.64+0xc] ;  /* 0x00000c060a087981 */ /* 0x000564000c1e1900 */
.L_x_65:
[----:B------:R-:W0:Y:S01]  /*3630*/  LDCU.64 UR4, c[0x0][0x3b8] ;  /* 0x00007700ff0477ac */ /* 0x000e220008000a00 */
[----:B-12--5:R-:W-:Y:S01]  /*3640*/  IMAD.IADD R10, R3, 0x1, R6 ;  /* 0x00000001030a7824 */ /* 0x026fe200078e0206 */
[----:B------:R-:W-:Y:S01]  /*3650*/  BSSY.RECONVERGENT B0, `(.L_x_66) ;  /* 0x00000ea000007945 */ /* 0x000fe20003800200 */
[----:B------:R-:W-:Y:S01]  /*3660*/  IMAD.IADD R21, R2, 0x1, R9 ;  /* 0x0000000102157824 */ /* 0x000fe200078e0209 */
[----:B------:R-:W-:Y:S02]  /*3670*/  MOV R11, 0x7f7fffff ;  /* 0x7f7fffff000b7802 */ /* 0x000fe40000000f00 */
[C---:B0-----:R-:W-:Y:S02]  /*3680*/  ISETP.GE.AND P0, PT, R10.reuse, UR5, PT ;  /* 0x000000050a007c0c */ /* 0x041fe4000bf06270 */
        /* <DEDUP_REMOVED lines=20> */
[----:B------:R-:W-:-:S04]  /*37d0*/  IMAD.IADD R18, R11, 0x1, -R10 ;  /* 0x000000010b127824 */ /* 0x000fc800078e0a0a */
[----:B------:R-:W-:-:S05]  /*37e0*/  VIADD R24, R18, 0x1 ;  /* 0x0000000112187836 */ /* 0x000fca0000000000 */
[C---:B------:R-:W-:Y:S02]  /*37f0*/  LOP3.LUT R20, R24.reuse, 0x7, RZ, 0xc0, !PT ;  /* 0x0000000718147812 */ /* 0x040fe400078ec0ff */
[C---:B------:R-:W-:Y:S02]  /*3800*/  LOP3.LUT R19, R24.reuse, 0xf, RZ, 0xc0, !PT ;  /* 0x0000000f18137812 */ /* 0x040fe400078ec0ff */
[----:B------:R-:W-:Y:S01]  /*3810*/  LOP3.LUT R23, R24, 0xfffffff0, RZ, 0xc0, !PT ;  /* 0xfffffff018177812 */ /* 0x000fe200078ec0ff */
[----:B------:R-:W-:Y:S01]  /*3820*/  VIADD R14, R20, 0xffffffff ;  /* 0xffffffff140e7836 */ /* 0x000fe20000000000 */
[----:B------:R-:W-:Y:S02]  /*3830*/  IADD3 R11, PT, PT, R19, -0x1, RZ ;  /* 0xffffffff130b7810 */ /* 0x000fe40007ffe0ff */
[----:B------:R-:W-:Y:S02]  /*3840*/  LOP3.LUT R24, R24, 0x3, RZ, 0xc0, !PT ;  /* 0x0000000318187812 */ /* 0x000fe400078ec0ff */
[----:B------:R-:W-:Y:S01]  /*3850*/  ISETP.GE.U32.AND P1, PT, R11, 0x7, PT ;  /* 0x000000070b00780c */ /* 0x000fe20003f26070 */
[----:B------:R-:W-:Y:S01]  /*3860*/  IMAD.MOV.U32 R11, RZ, RZ, RZ ;  /* 0x000000ffff0b7224 */ /* 0x000fe200078e00ff */
[----:B------:R-:W-:-:S13]  /*3870*/  ISETP.GE.U32.AND P2, PT, R14, 0x3, PT ;  /* 0x000000030e00780c */ /* 0x000fda0003f46070 */
.L_x_80:
[----:B------:R-:W-:Y:S01]  /*3880*/  ISETP.GE.U32.AND P3, PT, R18, 0xf, PT ;  /* 0x0000000f1200780c */ /* 0x000fe20003f66070 */
[----:B------:R-:W-:Y:S01]  /*3890*/  BSSY.RECONVERGENT B2, `(.L_x_69) ;  /* 0x000004f000027945 */ /* 0x000fe20003800200 */
[----:B------:R-:W-:Y:S02]  /*38a0*/  ISETP.NE.AND P0, PT, R19, RZ, PT ;  /* 0x000000ff1300720c */ /* 0x000fe40003f05270 */
[----:B------:R-:W-:-:S09]  /*38b0*/  MOV R26, R10 ;  /* 0x0000000a001a7202 */ /* 0x000fd20000000f00 */
[----:B------:R-:W-:Y:S05]  /*38c0*/  @!P3 BRA `(.L_x_70) ;  /* 0x00000004002cb947 */ /* 0x000fea0003800000 */
[----:B------:R-:W0:Y:S01]  /*38d0*/  LDCU UR8, c[0x0][0x3b8] ;  /* 0x00007700ff0877ac */ /* 0x000e220008000800 */
[----:B------:R-:W-:Y:S02]  /*38e0*/  IMAD.MOV.U32 R16, RZ, RZ, RZ ;  /* 0x000000ffff107224 */ /* 0x000fe400078e00ff */
[----:B------:R-:W-:Y:S01]  /*38f0*/  IMAD.MOV.U32 R26, RZ, RZ, R10 ;  /* 0x000000ffff1a7224 */ /* 0x000fe200078e000a */
[----:B0-----:R-:W-:-:S13]  /*3900*/  ISETP.GE.AND P3, PT, R21, UR8, PT ;  /* 0x0000000815007c0c */ /* 0x001fda000bf66270 */
.L_x_71:
[----:B------:R-:W0:Y:S01]  /*3910*/  LDCU UR8, c[0x0][0x3bc] ;  /* 0x00007780ff0877ac */ /* 0x000e220008000800 */
[----:B------:R-:W1:Y:S01]  /*3920*/  LDC.64 R14, c[0x0][0x398] ;  /* 0x0000e600ff0e7b82 */ /* 0x000e620000000a00 */
[----:B0-----:R-:W-:Y:S01]  /*3930*/  ISETP.GE.OR P6, PT, R26, UR8, P3 ;  /* 0x000000081a007c0c */ /* 0x001fe20009fc6670 */
[----:B------:R-:W-:-:S04]  /*3940*/  IMAD R17, R21, UR8, R26 ;  /* 0x0000000815117c24 */ /* 0x000fc8000f8e021a */
[----:B-1----:R-:W-:-:S08]  /*3950*/  IMAD.WIDE R14, R17, 0x4, R14 ;  /* 0x00000004110e7825 */ /* 0x002fd000078e020e */
        /* <DEDUP_REMOVED lines=11> */
[----:B--2---:R-:W-:-:S04]  /*3a10*/  @!P4 FADD R11, R11, R28 ;  /* 0x0000001c0b0bc221 */ /* 0x004fc80000000000 */
[----:B---3--:R-:W-:Y:S01]  /*3a20*/  @!P5 FADD R11, R11, R17 ;  /* 0x000000110b0bd221 */ /* 0x008fe20000000000 */
[----:B------:R-:W-:-:S04]  /*3a30*/  IADD3 R17, PT, PT, R26, 0x4, RZ ;  /* 0x000000041a117810 */ /* 0x000fc80007ffe0ff */
[----:B------:R-:W-:Y:S01]  /*3a40*/  ISETP.GE.OR P4, PT, R17, UR8, P3 ;  /* 0x0000000811007c0c */ /* 0x000fe20009f86670 */
[----:B------:R-:W-:-:S05]  /*3a50*/  VIADD R17, R26, 0x5 ;  /* 0x000000051a117836 */ /* 0x000fca0000000000 */
[----:B------:R-:W-:Y:S01]  /*3a60*/  ISETP.GE.OR P5, PT, R17, UR8, P3 ;  /* 0x0000000811007c0c */ /* 0x000fe20009fa6670 */
[----:B----4-:R-:W-:-:S06]  /*3a70*/  @!P6 FADD R11, R11, R25 ;  /* 0x000000190b0be221 */ /* 0x010fcc0000000000 */
[----:B------:R-:W2:Y:S01]  /*3a80*/  @!P4 LDG.E R28, desc[UR6][R14.64+0x10] ;  /* 0x000010060e1cc981 */ /* 0x000ea2000c1e1900 */
[----:B------:R-:W-:-:S05]  /*3a90*/  VIADD R25, R26, 0x6 ;  /* 0x000000061a197836 */ /* 0x000fca0000000000 */
[----:B------:R-:W3:Y:S01]  /*3aa0*/  @!P5 LDG.E R17, desc[UR6][R14.64+0x14] ;  /* 0x000014060e11d981 */ /* 0x000ee2000c1e1900 */
        /* <DEDUP_REMOVED lines=8> */
[----:B----4-:R-:W-:Y:S01]  /*3b30*/  @!P6 FADD R11, R11, R25 ;  /* 0x000000190b0be221 */ /* 0x010fe20000000000 */
[----:B------:R-:W-:-:S05]  /*3b40*/  VIADD R25, R26, 0x9 ;  /* 0x000000091a197836 */ /* 0x000fca0000000000 */
[----:B------:R-:W2:Y:S01]  /*3b50*/  @!P4 LDG.E R28, desc[UR6][R14.64+0x1c] ;  /* 0x00001c060e1cc981 */ /* 0x000ea2000c1e1900 */
[----:B------:R-:W-:-:S05]  /*3b60*/  ISETP.GE.OR P6, PT, R25, UR8, P3 ;  /* 0x0000000819007c0c */ /* 0x000fca0009fc6670 */
[----:B------:R-:W3:Y:S08]  /*3b70*/  @!P5 LDG.E R17, desc[UR6][R14.64+0x20] ;  /* 0x000020060e11d981 */ /* 0x000ef0000c1e1900 */
[----:B------:R-:W4:Y:S01]  /*3b80*/  @!P6 LDG.E R25, desc[UR6][R14.64+0x24] ;  /* 0x000024060e19e981 */ /* 0x000f22000c1e1900 */
[----:B--2---:R-:W-:-:S04]  /*3b90*/  @!P4 FADD R11, R11, R28 ;  /* 0x0000001c0b0bc221 */ /* 0x004fc80000000000 */
[----:B---3--:R-:W-:Y:S01]  /*3ba0*/  @!P5 FADD R11, R11, R17 ;  /* 0x000000110b0bd221 */ /* 0x008fe20000000000 */
[----:B------:R-:W-:-:S04]  /*3bb0*/  IADD3 R17, PT, PT, R26, 0xa, RZ ;  /* 0x0000000a1a117810 */ /* 0x000fc80007ffe0ff */
[----:B------:R-:W-:Y:S01]  /*3bc0*/  ISETP.GE.OR P5, PT, R17, UR8, P3 ;  /* 0x0000000811007c0c */ /* 0x000fe20009fa6670 */
[C---:B------:R-:W-:Y:S02]  /*3bd0*/  VIADD R17, R26.reuse, 0xb ;  /* 0x0000000b1a117836 */ /* 0x040fe40000000000 */
[----:B----4-:R-:W-:Y:S01]  /*3be0*/  @!P6 FADD R11, R11, R25 ;  /* 0x000000190b0be221 */ /* 0x010fe20000000000 */
[----:B------:R-:W-:Y:S02]  /*3bf0*/  VIADD R25, R26, 0xc ;  /* 0x0000000c1a197836 */ /* 0x000fe40000000000 */
[----:B------:R-:W-:-:S07]  /*3c00*/  ISETP.GE.OR P4, PT, R17, UR8, P3 ;  /* 0x0000000811007c0c */ /* 0x000fce0009f86670 */
[----:B------:R-:W2:Y:S01]  /*3c10*/  @!P5 LDG.E R17, desc[UR6][R14.64+0x28] ;  /* 0x000028060e11d981 */ /* 0x000ea2000c1e1900 */
[----:B------:R-:W-:-:S05]  /*3c20*/  ISETP.GE.OR P6, PT, R25, UR8, P3 ;  /* 0x0000000819007c0c */ /* 0x000fca0009fc6670 */
[----:B------:R-:W3:Y:S08]  /*3c30*/  @!P4 LDG.E R25, desc[UR6][R14.64+0x2c] ;  /* 0x00002c060e19c981 */ /* 0x000ef0000c1e1900 */
        /* <DEDUP_REMOVED lines=8> */
[----:B----4-:R-:W-:-:S04]  /*3cc0*/  @!P6 FADD R11, R11, R28 ;  /* 0x0000001c0b0be221 */ /* 0x010fc80000000000 */
[----:B------:R-:W2:Y:S01]  /*3cd0*/  @!P5 LDG.E R28, desc[UR6][R14.64+0x34] ;  /* 0x000034060e1cd981 */ /* 0x000ea2000c1e1900 */
[----:B------:R-:W-:-:S05]  /*3ce0*/  ISETP.GE.OR P6, PT, R17, UR8, P3 ;  /* 0x0000000811007c0c */ /* 0x000fca0009fc6670 */
[----:B------:R-:W3:Y:S08]  /*3cf0*/  @!P4 LDG.E R17, desc[UR6][R14.64+0x38] ;  /* 0x000038060e11c981 */ /* 0x000ef0000c1e1900 */
[----:B------:R-:W4:Y:S01]  /*3d00*/  @!P6 LDG.E R25, desc[UR6][R14.64+0x3c] ;  /* 0x00003c060e19e981 */ /* 0x000f22000c1e1900 */
[----:B------:R-:W-:Y:S01]  /*3d10*/  IADD3 R16, PT, PT, R16, 0x10, RZ ;  /* 0x0000001010107810 */ /* 0x000fe20007ffe0ff */
[----:B------:R-:W-:-:S02]  /*3d20*/  VIADD R26, R26, 0x10 ;  /* 0x000000101a1a7836 */ /* 0x000fc40000000000 */
[----:B--2---:R-:W-:Y:S01]  /*3d30*/  @!P5 FADD R11, R11, R28 ;  /* 0x0000001c0b0bd221 */ /* 0x004fe20000000000 */
[----:B------:R-:W-:-:S03]  /*3d40*/  ISETP.NE.AND P5, PT, R16, R23, PT ;  /* 0x000000171000720c */ /* 0x000fc60003fa5270 */
[----:B---3--:R-:W-:-:S04]  /*3d50*/  @!P4 FADD R11, R11, R17 ;  /* 0x000000110b0bc221 */ /* 0x008fc80000000000 */
[----:B----4-:R-:W-:-:S06]  /*3d60*/  @!P6 FADD R11, R11, R25 ;  /* 0x000000190b0be221 */ /* 0x010fcc0000000000 */
[----:B------:R-:W-:Y:S05]  /*3d70*/  @P5 BRA `(.L_x_71) ;  /* 0xfffffff800e45947 */ /* 0x000fea000383ffff */
.L_x_70:
[----:B------:R-:W-:Y:S05]  /*3d80*/  BSYNC.RECONVERGENT B2 ;  /* 0x0000000000027941 */ /* 0x000fea0003800200 */
.L_x_69:
        /* <DEDUP_REMOVED lines=12> */
[----:B------:R-:W-:-:S05]  /*3e50*/  VIADD R17, R26, 0x1 ;  /* 0x000000011a117836 */ /* 0x000fca0000000000 */
[----:B------:R-:W-:Y:S02]  /*3e60*/  ISETP.GE.OR P6, PT, R17, UR9, P0 ;  /* 0x0000000911007c0c */ /* 0x000fe400087c6670 */
[----:B------:R-:W-:-:S04]  /*3e70*/  IADD3 R17, PT, PT, R26, 0x2, RZ ;  /* 0x000000021a117810 */ /* 0x000fc80007ffe0ff */
        /* <DEDUP_REMOVED lines=8> */
[----:B------:R-:W-:-:S05]  /*3f00*/  VIADD R16, R26, 0x4 ;  /* 0x000000041a107836 */ /* 0x000fca0000000000 */
[----:B------:R-:W-:Y:S02]  /*3f10*/  ISETP.GE.OR P6, PT, R16, UR9, P0 ;  /* 0x0000000910007c0c */ /* 0x000fe400087c6670 */
[----:B------:R-:W-:Y:S01]  /*3f20*/  IADD3 R16, PT, PT, R26, 0x5, RZ ;  /* 0x000000051a107810 */ /* 0x000fe20007ffe0ff */
[----:B---3--:R-:W-:-:S03]  /*3f30*/  @!P5 FADD R11, R11, R28 ;  /* 0x0000001c0b0bd221 */ /* 0x008fc60000000000 */
[----:B------:R-:W-:Y:S01]  /*3f40*/  ISETP.GE.OR P5, PT, R16, UR9, P0 ;  /* 0x0000000910007c0c */ /* 0x000fe200087a6670 */
[----:B------:R-:W-:Y:S02]  /*3f50*/  VIADD R16, R26, 0x6 ;  /* 0x000000061a107836 */ /* 0x000fe40000000000 */
[----:B----4-:R-:W-:-:S03]  /*3f60*/  @!P4 FADD R11, R11, R17 ;  /* 0x000000110b0bc221 */ /* 0x010fc60000000000 */
[----:B------:R-:W-:Y:S01]  /*3f70*/  ISETP.GE.OR P4, PT, R16, UR9, P0 ;  /* 0x0000000910007c0c */ /* 0x000fe20008786670 */
[----:B------:R-:W-:-:S05]  /*3f80*/  VIADD R16, R26, 0x7 ;  /* 0x000000071a107836 */ /* 0x000fca0000000000 */
[----:B------:R-:W-:Y:S01]  /*3f90*/  ISETP.GE.OR P0, PT, R16, UR9, P0 ;  /* 0x0000000910007c0c */ /* 0x000fe20008706670 */
[----:B------:R-:W2:Y:S04]  /*3fa0*/  @!P5 LDG.E R28, desc[UR6][R14.64+0x14] ;  /* 0x000014060e1cd981 */ /* 0x000ea8000c1e1900 */
[----:B------:R-:W3:Y:S04]  /*3fb0*/  @!P6 LDG.E R16, desc[UR6][R14.64+0x10] ;  /* 0x000010060e10e981 */ /* 0x000ee8000c1e1900 */
[----:B------:R-:W4:Y:S04]  /*3fc0*/  @!P4 LDG.E R17, desc[UR6][R14.64+0x18] ;  /* 0x000018060e11c981 */ /* 0x000f28000c1e1900 */
[----:B------:R-:W5:Y:S01]  /*3fd0*/  @!P0 LDG.E R25, desc[UR6][R14.64+0x1c] ;  /* 0x00001c060e198981 */ /* 0x000f62000c1e1900 */
[----:B------:R-:W-:Y:S01]  /*3fe0*/  IADD3 R26, PT, PT, R26, 0x8, RZ ;  /* 0x000000081a1a7810 */ /* 0x000fe20007ffe0ff */
[----:B---3--:R-:W-:-:S04]  /*3ff0*/  @!P6 FADD R11, R11, R16 ;  /* 0x000000100b0be221 */ /* 0x008fc80000000000 */
[----:B--2---:R-:W-:-:S04]  /*4000*/  @!P5 FADD R11, R11, R28 ;  /* 0x0000001c0b0bd221 */ /* 0x004fc80000000000 */
[----:B----4-:R-:W-:-:S04]  /*4010*/  @!P4 FADD R11, R11, R17 ;  /* 0x000000110b0bc221 */ /* 0x010fc80000000000 */
[----:B-----5:R-:W-:-:S07]  /*4020*/  @!P0 FADD R11, R11, R25 ;  /* 0x000000190b0b8221 */ /* 0x020fce0000000000 */
.L_x_75:
[----:B------:R-:W-:Y:S05]  /*4030*/  BSYNC.RECONVERGENT B3 ;  /* 0x0000000000037941 */ /* 0x000fea0003800200 */
.L_x_74:
        /* <DEDUP_REMOVED lines=25> */
.L_x_77:
[----:B------:R-:W-:Y:S05]  /*41d0*/  BSYNC.RECONVERGENT B3 ;  /* 0x0000000000037941 */ /* 0x000fea0003800200 */
.L_x_76:
        /* <DEDUP_REMOVED lines=12> */
.L_x_79:
[----:B------:R-:W-:Y:S05]  /*42a0*/  BSYNC.RECONVERGENT B3 ;  /* 0x0000000000037941 */ /* 0x000fea0003800200 */
.L_x_78:
        /* <DEDUP_REMOVED lines=10> */
.L_x_73:
[----:B------:R-:W-:Y:S05]  /*4350*/  BSYNC.RECONVERGENT B2 ;  /* 0x0000000000027941 */ /* 0x000fea0003800200 */
.L_x_72:
[C---:B------:R-:W-:Y:S01]  /*4360*/  ISETP.NE.AND P0, PT, R21.reuse, R22, PT ;  /* 0x000000161500720c */ /* 0x040fe20003f05270 */
[----:B------:R-:W-:-:S12]  /*4370*/  VIADD R21, R21, 0x1 ;  /* 0x0000000115157836 */ /* 0x000fd80000000000 */
[----:B------:R-:W-:Y:S05]  /*4380*/  @P0 BRA `(.L_x_80) ;  /* 0xfffffff4003c0947 */ /* 0x000fea000383ffff */
[----:B------:R-:W-:Y:S05]  /*4390*/  BSYNC.RECONVERGENT B1 ;  /* 0x0000000000017941 */ /* 0x000fea0003800200 */
.L_x_68:
        /* <DEDUP_REMOVED lines=17> */
.L_x_82:
[----:B------:R-:W-:Y:S05]  /*44b0*/  BSYNC.RECONVERGENT B1 ;  /* 0x0000000000017941 */ /* 0x000fea0003800200 */
.L_x_81:
[----:B------:R-:W0:Y:S02]  /*44c0*/  LDCU UR8, c[0x0][0x3d0] ;  /* 0x00007a00ff0877ac */ /* 0x000e240008000800 */
[----:B0-----:R-:W-:-:S04]  /*44d0*/  FADD R6, R6, -UR8 ;  /* 0x8000000806067e21 */ /* 0x001fc80008000000 */
[----:B------:R-:W-:-:S07]  /*44e0*/  FADD R11, |R6|, -RZ ;  /* 0x800000ff060b7221 */ /* 0x000fce0000000200 */
.L_x_67:
[----:B------:R-:W-:Y:S05]  /*44f0*/  BSYNC.RECONVERGENT B0 ;  /* 0x0000000000007941 */ /* 0x000fea0003800200 */
.L_x_66:
[----:B------:R-:W0:Y:S01]  /*4500*/  LDCU.64 UR8, c[0x0][0x3c8] ;  /* 0x00007900ff0877ac */ /* 0x000e220008000a00 */
[----:B------:R-:W-:Y:S02]  /*4510*/  IADD3 R5, PT, PT, R5, 0x1, RZ ;  /* 0x0000000105057810 */ /* 0x000fe40007ffe0ff */
[----:B0-----:R-:W-:-:S04]  /*4520*/  FSETP.GTU.AND P0, PT, R4, UR8, PT ;  /* 0x0000000804007c0b */ /* 0x001fc8000bf0c000 */
[----:B------:R-:W-:-:S13]  /*4530*/  FSETP.GTU.OR P0, PT, R11, UR9, P0 ;  /* 0x000000090b007c0b */ /* 0x000fda000870c400 */
[----:B------:R0:W-:Y:S01]  /*4540*/  @!P0 STG.E desc[UR6][R12.64], R4 ;  /* 0x000000040c008986 */ /* 0x0001e2000c101906 */
[----:B------:R-:W-:-:S13]  /*4550*/  ISETP.NE.AND P0, PT, R5, 0x3, PT ;  /* 0x000000030500780c */ /* 0x000fda0003f05270 */
[----:B0-----:R-:W-:Y:S05]  /*4560*/  @!P0 EXIT ;  /* 0x000000000000894d */ /* 0x001fea0003800000 */
[----:B------:R-:W-:Y:S05]  /*4570*/  BRA `(.L_x_61) ;  /* 0xffffffec00cc7947 */ /* 0x000fea000383ffff */
        .weak           $__internal_0_$__cuda_sm20_sqrt_rn_f32_slowpath
        .type           $__internal_0_$__cuda_sm20_sqrt_rn_f32_slowpath,@function
        .size           $__internal_0_$__cuda_sm20_sqrt_rn_f32_slowpath,($__internal_1_$__cuda_sm3x_div_rn_noftz_f32_slowpath - $__internal_0_$__cuda_sm20_sqrt_rn_f32_slowpath)
$__internal_0_$__cuda_sm20_sqrt_rn_f32_slowpath:
[----:B------:R-:W-:-:S13]  /*4580*/  LOP3.LUT P0, RZ, R4, 0x7fffffff, RZ, 0xc0, !PT ;  /* 0x7fffffff04ff7812 */ /* 0x000fda000780c0ff */
[----:B------:R-:W-:Y:S01]  /*4590*/  @!P0 IMAD.MOV.U32 R6, RZ, RZ, R4 ;  /* 0x000000ffff068224 */ /* 0x000fe200078e0004 */
[----:B------:R-:W-:Y:S06]  /*45a0*/  @!P0 BRA `(.L_x_83) ;  /* 0x0000000000408947 */ /* 0x000fec0003800000 */
[----:B------:R-:W-:-:S13]  /*45b0*/  FSETP.GEU.FTZ.AND P0, PT, R4, RZ, PT ;  /* 0x000000ff0400720b */ /* 0x000fda0003f1e000 */
[----:B------:R-:W-:Y:S01]  /*45c0*/  @!P0 MOV R6, 0x7fffffff ;  /* 0x7fffffff00068802 */ /* 0x000fe20000000f00 */
[----:B------:R-:W-:Y:S06]  /*45d0*/  @!P0 BRA `(.L_x_83) ;  /* 0x0000000000348947 */ /* 0x000fec0003800000 */
[----:B------:R-:W-:-:S13]  /*45e0*/  FSETP.GTU.FTZ.AND P0, PT, |R4|, +INF , PT ;  /* 0x7f8000000400780b */ /* 0x000fda0003f1c200 */
[----:B------:R-:W-:Y:S01]  /*45f0*/  @P0 FADD.FTZ R6, R4, 1 ;  /* 0x3f80000004060421 */ /* 0x000fe20000010000 */
[----:B------:R-:W-:Y:S06]  /*4600*/  @P0 BRA `(.L_x_83) ;  /* 0x0000000000280947 */ /* 0x000fec0003800000 */
[----:B------:R-:W-:-:S13]  /*4610*/  FSETP.NEU.FTZ.AND P0, PT, |R4|, +INF , PT ;  /* 0x7f8000000400780b */ /* 0x000fda0003f1d200 */
[----:B------:R-:W-:-:S04]  /*4620*/  @P0 FFMA R7, R4, 1.84467440737095516160e+19, RZ ;  /* 0x5f80000004070823 */ /* 0x000fc800000000ff */
[----:B------:R-:W0:Y:S02]  /*4630*/  @P0 MUFU.RSQ R6, R7 ;  /* 0x0000000700060308 */ /* 0x000e240000001400 */
[----:B0-----:R-:W-:Y:S01]  /*4640*/  @P0 FMUL.FTZ R8, R7, R6 ;  /* 0x0000000607080220 */ /* 0x001fe20000410000 */
[----:B------:R-:W-:Y:S01]  /*4650*/  @P0 FMUL.FTZ R10, R6, 0.5 ;  /* 0x3f000000060a0820 */ /* 0x000fe20000410000 */
[----:B------:R-:W-:Y:S02]  /*4660*/  @!P0 IMAD.MOV.U32 R6, RZ, RZ, R4 ;  /* 0x000000ffff068224 */ /* 0x000fe400078e0004 */
[----:B------:R-:W-:-:S04]  /*4670*/  @P0 FADD.FTZ R9, -R8, -RZ ;  /* 0x800000ff08090221 */ /* 0x000fc80000010100 */
[----:B------:R-:W-:-:S04]  /*4680*/  @P0 FFMA R9, R8, R9, R7 ;  /* 0x0000000908090223 */ /* 0x000fc80000000007 */
[----:B------:R-:W-:-:S04]  /*4690*/  @P0 FFMA R9, R9, R10, R8 ;  /* 0x0000000a09090223 */ /* 0x000fc80000000008 */
[----:B------:R-:W-:-:S07]  /*46a0*/  @P0 FMUL.FTZ R6, R9, 2.3283064365386962891e-10 ;  /* 0x2f80000009060820 */ /* 0x000fce0000410000 */
.L_x_83:
[----:B------:R-:W-:Y:S01]  /*46b0*/  HFMA2 R7, -RZ, RZ, 0, 0 ;  /* 0x00000000ff077431 */ /* 0x000fe200000001ff */
[----:B------:R-:W-:Y:S01]  /*46c0*/  MOV R4, R6 ;  /* 0x0000000600047202 */ /* 0x000fe20000000f00 */
[----:B------:R-:W-:-:S04]  /*46d0*/  IMAD.MOV.U32 R6, RZ, RZ, R11 ;  /* 0x000000ffff067224 */ /* 0x000fc800078e000b */
[----:B------:R-:W-:Y:S05]  /*46e0*/  RET.REL.NODEC R6 `(_Z6kernelPfPiS0_S_S0_S0_S0_iiiifff) ;  /* 0xffffffb806447950 */ /* 0x000fea0003c3ffff */
        .weak           $__internal_1_$__cuda_sm3x_div_rn_noftz_f32_slowpath
        .type           $__internal_1_$__cuda_sm3x_div_rn_noftz_f32_slowpath,@function
        .size           $__internal_1_$__cuda_sm3x_div_rn_noftz_f32_slowpath,(.L_x_97 - $__internal_1_$__cuda_sm3x_div_rn_noftz_f32_slowpath)
$__internal_1_$__cuda_sm3x_div_rn_noftz_f32_slowpath:
[----:B------:R-:W-:Y:S01]  /*46f0*/  SHF.R.U32.HI R7, RZ, 0x17, R6 ;  /* 0x00000017ff077819 */ /* 0x000fe20000011606 */
[----:B------:R-:W-:Y:S01]  /*4700*/  BSSY.RECONVERGENT B3, `(.L_x_84) ;  /* 0x0000062000037945 */ /* 0x000fe20003800200 */
[----:B------:R-:W-:Y:S02]  /*4710*/  SHF.R.U32.HI R9, RZ, 0x17, R11 ;  /* 0x00000017ff097819 */ /* 0x000fe4000001160b */
[----:B------:R-:W-:Y:S02]  /*4720*/  LOP3.LUT R7, R7, 0xff, RZ, 0xc0, !PT ;  /* 0x000000ff07077812 */ /* 0x000fe400078ec0ff */
[----:B------:R-:W-:-:S03]  /*4730*/  LOP3.LUT R10, R9, 0xff, RZ, 0xc0, !PT ;  /* 0x000000ff090a7812 */ /* 0x000fc600078ec0ff */
[----:B------:R-:W-:Y:S01]  /*4740*/  VIADD R15, R7, 0xffffffff ;  /* 0xffffffff070f7836 */ /* 0x000fe20000000000 */
[----:B------:R-:W-:-:S04]  /*4750*/  IADD3 R14, PT, PT, R10, -0x1, RZ ;  /* 0xffffffff0a0e7810 */ /* 0x000fc80007ffe0ff */
[----:B------:R-:W-:-:S04]  /*4760*/  ISETP.GT.U32.AND P0, PT, R15, 0xfd, PT ;  /* 0x000000fd0f00780c */ /* 0x000fc80003f04070 */
[----:B------:R-:W-:-:S13]  /*4770*/  ISETP.GT.U32.OR P0, PT, R14, 0xfd, P0 ;  /* 0x000000fd0e00780c */ /* 0x000fda0000704470 */
[----:B------:R-:W-:Y:S01]  /*4780*/  @!P0 IMAD.MOV.U32 R9, RZ, RZ, RZ ;  /* 0x000000ffff098224 */ /* 0x000fe200078e00ff */
[----:B------:R-:W-:Y:S06]  /*4790*/  @!P0 BRA `(.L_x_85) ;  /* 0x00000000005c8947 */ /* 0x000fec0003800000 */
[----:B------:R-:W-:Y:S02]  /*47a0*/  FSETP.GTU.FTZ.AND P0, PT, |R11|, +INF , PT ;  /* 0x7f8000000b00780b */ /* 0x000fe40003f1c200 */
[----:B------:R-:W-:-:S04]  /*47b0*/  FSETP.GTU.FTZ.AND P1, PT, |R6|, +INF , PT ;  /* 0x7f8000000600780b */ /* 0x000fc80003f3c200 */
[----:B------:R-:W-:-:S13]  /*47c0*/  PLOP3.LUT P0, PT, P0, P1, PT, 0xf8, 0x8f ;  /* 0x00000000008f781c */ /* 0x000fda0000703f70 */
[----:B------:R-:W-:Y:S05]  /*47d0*/  @P0 BRA `(.L_x_86) ;  /* 0x00000004004c0947 */ /* 0x000fea0003800000 */
[----:B------:R-:W-:-:S13]  /*47e0*/  LOP3.LUT P0, RZ, R6, 0x7fffffff, R11, 0xc8, !PT ;  /* 0x7fffffff06ff7812 */ /* 0x000fda000780c80b */
[----:B------:R-:W-:Y:S05]  /*47f0*/  @!P0 BRA `(.L_x_87) ;  /* 0x00000004003c8947 */ /* 0x000fea0003800000 */
[C---:B------:R-:W-:Y:S02]  /*4800*/  FSETP.NEU.FTZ.AND P0, PT, |R11|.reuse, +INF , PT ;  /* 0x7f8000000b00780b */ /* 0x040fe40003f1d200 */
[----:B------:R-:W-:Y:S02]  /*4810*/  FSETP.NEU.FTZ.AND P2, PT, |R6|, +INF , PT ;  /* 0x7f8000000600780b */ /* 0x000fe40003f5d200 */
[----:B------:R-:W-:-:S11]  /*4820*/  FSETP.NEU.FTZ.AND P1, PT, |R11|, +INF , PT ;  /* 0x7f8000000b00780b */ /* 0x000fd60003f3d200 */
[----:B------:R-:W-:Y:S05]  /*4830*/  @!P2 BRA !P0, `(.L_x_87) ;  /* 0x00000004002ca947 */ /* 0x000fea0004000000 */
[----:B------:R-:W-:-:S04]  /*4840*/  LOP3.LUT P0, RZ, R11, 0x7fffffff, RZ, 0xc0, !PT ;  /* 0x7fffffff0bff7812 */ /* 0x000fc8000780c0ff */
[----:B------:R-:W-:-:S13]  /*4850*/  PLOP3.LUT P0, PT, P2, P0, PT, 0x2f, 0xf2 ;  /* 0x0000000000f2781c */ /* 0x000fda0001700577 */
[----:B------:R-:W-:Y:S05]  /*4860*/  @P0 BRA `(.L_x_88) ;  /* 0x0000000400180947 */ /* 0x000fea0003800000 */
[----:B------:R-:W-:-:S04]  /*4870*/  LOP3.LUT P0, RZ, R6, 0x7fffffff, RZ, 0xc0, !PT ;  /* 0x7fffffff06ff7812 */ /* 0x000fc8000780c0ff */
[----:B------:R-:W-:-:S13]  /*4880*/  PLOP3.LUT P0, PT, P1, P0, PT, 0x2f, 0xf2 ;  /* 0x0000000000f2781c */ /* 0x000fda0000f00577 */
[----:B------:R-:W-:Y:S05]  /*4890*/  @P0 BRA `(.L_x_89) ;  /* 0x0000000400000947 */ /* 0x000fea0003800000 */
[----:B------:R-:W-:Y:S02]  /*48a0*/  ISETP.GE.AND P0, PT, R14, RZ, PT ;  /* 0x000000ff0e00720c */ /* 0x000fe40003f06270 */
[----:B------:R-:W-:-:S11]  /*48b0*/  ISETP.GE.AND P1, PT, R15, RZ, PT ;  /* 0x000000ff0f00720c */ /* 0x000fd60003f26270 */
[----:B------:R-:W-:Y:S01]  /*48c0*/  @P0 MOV R9, RZ ;  /* 0x000000ff00090202 */ /* 0x000fe20000000f00 */
[----:B------:R-:W-:Y:S02]  /*48d0*/  @!P0 IMAD.MOV.U32 R9, RZ, RZ, -0x40 ;  /* 0xffffffc0ff098424 */ /* 0x000fe400078e00ff */
[----:B------:R-:W-:Y:S01]  /*48e0*/  @!P0 FFMA R11, R11, 1.84467440737095516160e+19, RZ ;  /* 0x5f8000000b0b8823 */ /* 0x000fe200000000ff */
[----:B------:R-:W-:Y:S02]  /*48f0*/  @!P1 FFMA R6, R6, 1.84467440737095516160e+19, RZ ;  /* 0x5f80000006069823 */ /* 0x000fe400000000ff */
[----:B------:R-:W-:-:S07]  /*4900*/  @!P1 IADD3 R9, PT, PT, R9, 0x40, RZ ;  /* 0x0000004009099810 */ /* 0x000fce0007ffe0ff */
.L_x_85:
[----:B------:R-:W-:Y:S01]  /*4910*/  LEA R15, R7, 0xc0800000, 0x17 ;  /* 0xc0800000070f7811 */ /* 0x000fe200078eb8ff */
[----:B------:R-:W-:Y:S01]  /*4920*/  BSSY.RECONVERGENT B4, `(.L_x_90) ;  /* 0x0000036000047945 */ /* 0x000fe20003800200 */
[----:B------:R-:W-:-:S03]  /*4930*/  IADD3 R10, PT, PT, R10, -0x7f, RZ ;  /* 0xffffff810a0a7810 */ /* 0x000fc60007ffe0ff */
[----:B------:R-:W-:Y:S02]  /*4940*/  IMAD.IADD R16, R6, 0x1, -R15 ;  /* 0x0000000106107824 */ /* 0x000fe400078e0a0f */
[C---:B------:R-:W-:Y:S01]  /*4950*/  IMAD R6, R10.reuse, -0x800000, R11 ;  /* 0xff8000000a067824 */ /* 0x040fe200078e020b */
[----:B------:R-:W-:Y:S01]  /*4960*/  IADD3 R10, PT, PT, R10, 0x7f, -R7 ;  /* 0x0000007f0a0a7810 */ /* 0x000fe20007ffe807 */
[----:B------:R-:W0:Y:S01]  /*4970*/  MUFU.RCP R14, R16 ;  /* 0x00000010000e7308 */ /* 0x000e220000001000 */
[----:B------:R-:W-:-:S03]  /*4980*/  FADD.FTZ R15, -R16, -RZ ;  /* 0x800000ff100f7221 */ /* 0x000fc60000010100 */
[----:B------:R-:W-:Y:S02]  /*4990*/  IMAD.IADD R10, R10, 0x1, R9 ;  /* 0x000000010a0a7824 */ /* 0x000fe400078e0209 */
[----:B0-----:R-:W-:-:S04]  /*49a0*/  FFMA R17, R14, R15, 1 ;  /* 0x3f8000000e117423 */ /* 0x001fc8000000000f */
[----:B------:R-:W-:-:S04]  /*49b0*/  FFMA R11, R14, R17, R14 ;  /* 0x000000110e0b7223 */ /* 0x000fc8000000000e */
[----:B------:R-:W-:-:S04]  /*49c0*/  FFMA R14, R6, R11, RZ ;  /* 0x0000000b060e7223 */ /* 0x000fc800000000ff */
[----:B------:R-:W-:-:S04]  /*49d0*/  FFMA R17, R15, R14, R6 ;  /* 0x0000000e0f117223 */ /* 0x000fc80000000006 */
[----:B------:R-:W-:-:S04]  /*49e0*/  FFMA R14, R11, R17, R14 ;  /* 0x000000110b0e7223 */ /* 0x000fc8000000000e */
[----:B------:R-:W-:-:S04]  /*49f0*/  FFMA R15, R15, R14, R6 ;  /* 0x0000000e0f0f7223 */ /* 0x000fc80000000006 */
[----:B------:R-:W-:-:S05]  /*4a00*/  FFMA R6, R11, R15, R14 ;  /* 0x0000000f0b067223 */ /* 0x000fca000000000e */
[----:B------:R-:W-:-:S04]  /*4a10*/  SHF.R.U32.HI R7, RZ, 0x17, R6 ;  /* 0x00000017ff077819 */ /* 0x000fc80000011606 */
[----:B------:R-:W-:-:S04]  /*4a20*/  LOP3.LUT R7, R7, 0xff, RZ, 0xc0, !PT ;  /* 0x000000ff07077812 */ /* 0x000fc800078ec0ff */
[----:B------:R-:W-:-:S05]  /*4a30*/  IADD3 R16, PT, PT, R7, R10, RZ ;  /* 0x0000000a07107210 */ /* 0x000fca0007ffe0ff */
[----:B------:R-:W-:-:S05]  /*4a40*/  VIADD R7, R16, 0xffffffff ;  /* 0xffffffff10077836 */ /* 0x000fca0000000000 */
[----:B------:R-:W-:-:S13]  /*4a50*/  ISETP.GE.U32.AND P0, PT, R7, 0xfe, PT ;  /* 0x000000fe0700780c */ /* 0x000fda0003f06070 */
[----:B------:R-:W-:Y:S05]  /*4a60*/  @!P0 BRA `(.L_x_91) ;  /* 0x0000000000808947 */ /* 0x000fea0003800000 */
[----:B------:R-:W-:-:S13]  /*4a70*/  ISETP.GT.AND P0, PT, R16, 0xfe, PT ;  /* 0x000000fe1000780c */ /* 0x000fda0003f04270 */
[----:B------:R-:W-:Y:S05]  /*4a80*/  @P0 BRA `(.L_x_92) ;  /* 0x00000000006c0947 */ /* 0x000fea0003800000 */
[----:B------:R-:W-:-:S13]  /*4a90*/  ISETP.GE.AND P0, PT, R16, 0x1, PT ;  /* 0x000000011000780c */ /* 0x000fda0003f06270 */
[----:B------:R-:W-:Y:S05]  /*4aa0*/  @P0 BRA `(.L_x_93) ;  /* 0x0000000000740947 */ /* 0x000fea0003800000 */
[----:B------:R-:W-:Y:S02]  /*4ab0*/  ISETP.GE.AND P0, PT, R16, -0x18, PT ;  /* 0xffffffe81000780c */ /* 0x000fe40003f06270 */
[----:B------:R-:W-:-:S11]  /*4ac0*/  LOP3.LUT R6, R6, 0x80000000, RZ, 0xc0, !PT ;  /* 0x8000000006067812 */ /* 0x000fd600078ec0ff */
[----:B------:R-:W-:Y:S05]  /*4ad0*/  @!P0 BRA `(.L_x_93) ;  /* 0x0000000000688947 */ /* 0x000fea0003800000 */
[-CC-:B------:R-:W-:Y:S01]  /*4ae0*/  FFMA.RZ R7, R11, R15.reuse, R14.reuse ;  /* 0x0000000f0b077223 */ /* 0x180fe2000000c00e */
[C---:B------:R-:W-:Y:S02]  /*4af0*/  IADD3 R10, PT, PT, R16.reuse, 0x20, RZ ;  /* 0x00000020100a7810 */ /* 0x040fe40007ffe0ff */
[C---:B------:R-:W-:Y:S02]  /*4b00*/  ISETP.NE.AND P2, PT, R16.reuse, RZ, PT ;  /* 0x000000ff1000720c */ /* 0x040fe40003f45270 */
[----:B------:R-:W-:Y:S01]  /*4b10*/  LOP3.LUT R9, R7, 0x7fffff, RZ, 0xc0, !PT ;  /* 0x007fffff07097812 */ /* 0x000fe200078ec0ff */
[CCC-:B------:R-:W-:Y:S01]  /*4b20*/  FFMA.RP R7, R11.reuse, R15.reuse, R14.reuse ;  /* 0x0000000f0b077223 */ /* 0x1c0fe2000000800e */
[----:B------:R-:W-:Y:S01]  /*4b30*/  FFMA.RM R14, R11, R15, R14 ;  /* 0x0000000f0b0e7223 */ /* 0x000fe2000000400e */
[----:B------:R-:W-:Y:S01]  /*4b40*/  IMAD.MOV R11, RZ, RZ, -R16 ;  /* 0x000000ffff0b7224 */ /* 0x000fe200078e0a10 */
[----:B------:R-:W-:Y:S02]  /*4b50*/  LOP3.LUT R9, R9, 0x800000, RZ, 0xfc, !PT ;  /* 0x0080000009097812 */ /* 0x000fe400078efcff */
[----:B------:R-:W-:-:S02]  /*4b60*/  ISETP.NE.AND P1, PT, R16, RZ, PT ;  /* 0x000000ff1000720c */ /* 0x000fc40003f25270 */
[----:B------:R-:W-:Y:S02]  /*4b70*/  SHF.L.U32 R10, R9, R10, RZ ;  /* 0x0000000a090a7219 */ /* 0x000fe400000006ff */
[----:B------:R-:W-:Y:S02]  /*4b80*/  FSETP.NEU.FTZ.AND P0, PT, R7, R14, PT ;  /* 0x0000000e0700720b */ /* 0x000fe40003f1d000 */
[----:B------:R-:W-:Y:S02]  /*4b90*/  SEL R14, R11, RZ, P2 ;  /* 0x000000ff0b0e7207 */ /* 0x000fe40001000000 */
[----:B------:R-:W-:Y:S02]  /*4ba0*/  ISETP.NE.AND P1, PT, R10, RZ, P1 ;  /* 0x000000ff0a00720c */ /* 0x000fe40000f25270 */
[----:B------:R-:W-:Y:S02]  /*4bb0*/  SHF.R.U32.HI R14, RZ, R14, R9 ;  /* 0x0000000eff0e7219 */ /* 0x000fe40000011609 */
[----:B------:R-:W-:-:S02]  /*4bc0*/  PLOP3.LUT P0, PT, P0, P1, PT, 0xf8, 0x8f ;  /* 0x00000000008f781c */ /* 0x000fc40000703f70 */
[----:B------:R-:W-:Y:S02]  /*4bd0*/  SHF.R.U32.HI R10, RZ, 0x1, R14 ;  /* 0x00000001ff0a7819 */ /* 0x000fe4000001160e */
[----:B------:R-:W-:-:S04]  /*4be0*/  SEL R7, RZ, 0x1, !P0 ;  /* 0x00000001ff077807 */ /* 0x000fc80004000000 */
[----:B------:R-:W-:-:S04]  /*4bf0*/  LOP3.LUT R7, R7, 0x1, R10, 0xf8, !PT ;  /* 0x0000000107077812 */ /* 0x000fc800078ef80a */
[----:B------:R-:W-:-:S04]  /*4c00*/  LOP3.LUT R7, R7, R14, RZ, 0xc0, !PT ;  /* 0x0000000e07077212 */ /* 0x000fc800078ec0ff */
[----:B------:R-:W-:-:S04]  /*4c10*/  IADD3 R7, PT, PT, R10, R7, RZ ;  /* 0x000000070a077210 */ /* 0x000fc80007ffe0ff */
[----:B------:R-:W-:Y:S01]  /*4c20*/  LOP3.LUT R6, R7, R6, RZ, 0xfc, !PT ;  /* 0x0000000607067212 */ /* 0x000fe200078efcff */
[----:B------:R-:W-:Y:S06]  /*4c30*/  BRA `(.L_x_93) ;  /* 0x0000000000107947 */ /* 0x000fec0003800000 */
.L_x_92:
[----:B------:R-:W-:-:S04]  /*4c40*/  LOP3.LUT R6, R6, 0x80000000, RZ, 0xc0, !PT ;  /* 0x8000000006067812 */ /* 0x000fc800078ec0ff */
[----:B------:R-:W-:Y:S01]  /*4c50*/  LOP3.LUT R6, R6, 0x7f800000, RZ, 0xfc, !PT ;  /* 0x7f80000006067812 */ /* 0x000fe200078efcff */
[----:B------:R-:W-:Y:S06]  /*4c60*/  BRA `(.L_x_93) ;  /* 0x0000000000047947 */ /* 0x000fec0003800000 */
.L_x_91:
[----:B------:R-:W-:-:S07]  /*4c70*/  IMAD R6, R10, 0x800000, R6 ;  /* 0x008000000a067824 */ /* 0x000fce00078e0206 */
.L_x_93:
[----:B------:R-:W-:Y:S05]  /*4c80*/  BSYNC.RECONVERGENT B4 ;  /* 0x0000000000047941 */ /* 0x000fea0003800200 */
.L_x_90:
[----:B------:R-:W-:Y:S05]  /*4c90*/  BRA `(.L_x_94) ;  /* 0x0000000000207947 */ /* 0x000fea0003800000 */
.L_x_89:
[----:B------:R-:W-:-:S04]  /*4ca0*/  LOP3.LUT R6, R6, 0x80000000, R11, 0x48, !PT ;  /* 0x8000000006067812 */ /* 0x000fc800078e480b */
[----:B------:R-:W-:Y:S01]  /*4cb0*/  LOP3.LUT R6, R6, 0x7f800000, RZ, 0xfc, !PT ;  /* 0x7f80000006067812 */ /* 0x000fe200078efcff */
[----:B------:R-:W-:Y:S06]  /*4cc0*/  BRA `(.L_x_94) ;  /* 0x0000000000147947 */ /* 0x000fec0003800000 */
.L_x_88:
[----:B------:R-:W-:Y:S01]  /*4cd0*/  LOP3.LUT R6, R6, 0x80000000, R11, 0x48, !PT ;  /* 0x8000000006067812 */ /* 0x000fe200078e480b */
[----:B------:R-:W-:Y:S06]  /*4ce0*/  BRA `(.L_x_94) ;  /* 0x00000000000c7947 */ /* 0x000fec0003800000 */
.L_x_87:
[----:B------:R-:W0:Y:S01]  /*4cf0*/  MUFU.RSQ R6, -QNAN ;  /* 0xffc0000000067908 */ /* 0x000e220000001400 */
[----:B------:R-:W-:Y:S05]  /*4d00*/  BRA `(.L_x_94) ;  /* 0x0000000000047947 */ /* 0x000fea0003800000 */
.L_x_86:
[----:B------:R-:W-:-:S07]  /*4d10*/  FADD.FTZ R6, R11, R6 ;  /* 0x000000060b067221 */ /* 0x000fce0000010000 */
.L_x_94:
[----:B------:R-:W-:Y:S05]  /*4d20*/  BSYNC.RECONVERGENT B3 ;  /* 0x0000000000037941 */ /* 0x000fea0003800200 */
.L_x_84:
[----:B------:R-:W-:-:S04]  /*4d30*/  HFMA2 R9, -RZ, RZ, 0, 0 ;  /* 0x00000000ff097431 */ /* 0x000fc800000001ff */
[----:B0-----:R-:W-:Y:S05]  /*4d40*/  RET.REL.NODEC R8 `(_Z6kernelPfPiS0_S_S0_S0_S0_iiiifff) ;  /* 0xffffffb008ac7950 */ /* 0x001fea0003c3ffff */
.L_x_95:
[----:B------:R-:W-:-:S00]  /*4d50*/  BRA `(.L_x_95) ;  /* 0xfffffffc00fc7947 */ /* 0x000fc0000383ffff */
[----:B------:R-:W-:-:S00]  /*4d60*/  NOP ;  /* 0x0000000000007918 */ /* 0x000fc00000000000 */
        /* <DEDUP_REMOVED lines=9> */
.L_x_97:


//--------------------- .nv.shared.reserved.0     --------------------------
	.section	.nv.shared.reserved.0,"aw",@nobits
	.weak		__nv_reservedSMEM_offset_0_alias
	.size		__nv_reservedSMEM_offset_0_alias, 0, 64
	.other		__nv_reservedSMEM_offset_0_alias,@"STO_CUDA_RESERVED_SHARED STV_DEFAULT"
__nv_reservedSMEM_offset_0_alias:
	.zero		0
	.zero		64


//--------------------- .nv.constant0._Z6kernelPfPiS0_S_S0_S0_S0_iiiifff --------------------------
	.section	.nv.constant0._Z6kernelPfPiS0_S_S0_S0_S0_iiiifff,"a",@progbits
	.sectionflags	@""
	.align	4
.nv.constant0._Z6kernelPfPiS0_S_S0_S0_S0_iiiifff:
	.zero		980


//--------------------- SYMBOLS --------------------------

	.type		.nv.reservedSmem.offset0,@object
	.size		.nv.reservedSmem.offset0,0x4
